//
// Generated by NVIDIA NVVM Compiler
//
// Compiler Build ID: CL-36424714
// Cuda compilation tools, release 13.0, V13.0.88
// Based on NVVM 20.0.0
//

.version 9.0
.target sm_100
.address_size 64

	// .globl	saxpy

.visible .entry saxpy(
	.param .u64 .ptr .align 1 saxpy_param_0,
	.param .u64 .ptr .align 1 saxpy_param_1,
	.param .u64 .ptr .align 1 saxpy_param_2,
	.param .u64 .ptr .align 1 saxpy_param_3,
	.param .u64 .ptr .align 1 saxpy_param_4,
	.param .f64 saxpy_param_5,
	.param .u64 saxpy_param_6,
	.param .u64 saxpy_param_7,
	.param .u64 saxpy_param_8
)
{
	.reg .pred 	%p<33>;
	.reg .b32 	%r<27>;
	.reg .b32 	%f<23>;
	.reg .b64 	%rd<41>;
	.reg .b64 	%fd<74>;

	ld.param.u64 	%rd17, [saxpy_param_3];
	ld.param.u64 	%rd18, [saxpy_param_4];
	ld.param.f64 	%fd5, [saxpy_param_5];
	ld.param.u64 	%rd19, [saxpy_param_7];
	ld.param.u64 	%rd20, [saxpy_param_8];
	mov.u32 	%r1, %ctaid.y;
	mov.u32 	%r2, %ntid.y;
	mov.u32 	%r3, %tid.y;
	mad.lo.s32 	%r4, %r1, %r2, %r3;
	cvt.u64.u32 	%rd1, %r4;
	mov.u32 	%r5, %ctaid.x;
	mov.u32 	%r6, %ntid.x;
	mov.u32 	%r7, %tid.x;
	mad.lo.s32 	%r8, %r5, %r6, %r7;
	cvt.u64.u32 	%rd2, %r8;
	add.s64 	%rd3, %rd1, 1;
	add.s64 	%rd4, %rd2, 1;
	setp.le.u64 	%p1, %rd20, %rd1;
	setp.le.u64 	%p2, %rd19, %rd2;
	or.pred  	%p3, %p2, %p1;
	@%p3 bra 	$L__BB0_45;
	ld.param.u64 	%rd40, [saxpy_param_2];
	ld.param.u64 	%rd39, [saxpy_param_1];
	ld.param.u64 	%rd38, [saxpy_param_0];
	cvta.to.global.u64 	%rd21, %rd39;
	cvta.to.global.u64 	%rd22, %rd40;
	cvta.to.global.u64 	%rd23, %rd17;
	cvta.to.global.u64 	%rd24, %rd18;
	cvta.to.global.u64 	%rd25, %rd38;
	mad.lo.s64 	%rd26, %rd19, %rd1, %rd2;
	shl.b64 	%rd27, %rd26, 3;
	add.s64 	%rd28, %rd25, %rd27;
	ld.global.f64 	%fd1, [%rd28];
	ld.global.f64 	%fd2, [%rd28+8];
	shl.b64 	%rd29, %rd19, 3;
	add.s64 	%rd30, %rd28, %rd29;
	ld.global.f64 	%fd3, [%rd30];
	ld.global.f64 	%fd4, [%rd30+8];
	setp.gt.f64 	%p4, %fd1, %fd5;
	selp.u64 	%rd31, 1, 0, %p4;
	setp.gt.f64 	%p5, %fd2, %fd5;
	selp.b64 	%rd32, 3, 2, %p4;
	selp.b64 	%rd33, %rd32, %rd31, %p5;
	setp.gt.f64 	%p6, %fd3, %fd5;
	or.b64  	%rd34, %rd33, 4;
	selp.b64 	%rd35, %rd34, %rd33, %p6;
	setp.gt.f64 	%p7, %fd4, %fd5;
	or.b64  	%rd36, %rd35, 8;
	selp.b64 	%rd5, %rd36, %rd35, %p7;
	add.s64 	%rd6, %rd21, %rd27;
	add.s64 	%rd7, %rd22, %rd27;
	add.s64 	%rd8, %rd23, %rd27;
	add.s64 	%rd9, %rd24, %rd27;
	setp.eq.s64 	%p8, %rd5, 15;
	@%p8 bra 	$L__BB0_3;
	setp.ne.s64 	%p9, %rd5, 0;
	@%p9 bra 	$L__BB0_4;
$L__BB0_3:
	mov.b64 	%rd37, 0;
	st.global.u64 	[%rd6], %rd37;
	st.global.u64 	[%rd7], %rd37;
	st.global.u64 	[%rd8], %rd37;
	st.global.u64 	[%rd9], %rd37;
$L__BB0_4:
	cvt.u32.u64 	%r9, %rd2;
	cvt.rn.f32.u32 	%f1, %r9;
	setp.eq.f64 	%p10, %fd2, %fd1;
	mov.f32 	%f19, 0f00000000;
	@%p10 bra 	$L__BB0_6;
	sub.f64 	%fd6, %fd5, %fd1;
	sub.f64 	%fd7, %fd2, %fd1;
	div.rn.f64 	%fd8, %fd6, %fd7;
	cvt.rn.f32.f64 	%f19, %fd8;
$L__BB0_6:
	add.f32 	%f13, %f19, %f1;
	cvt.rzi.u64.f32 	%rd10, %f13;
	setp.eq.f64 	%p11, %fd4, %fd3;
	mov.f32 	%f20, 0f00000000;
	@%p11 bra 	$L__BB0_8;
	sub.f64 	%fd9, %fd5, %fd3;
	sub.f64 	%fd10, %fd4, %fd3;
	div.rn.f64 	%fd11, %fd9, %fd10;
	cvt.rn.f32.f64 	%f20, %fd11;
$L__BB0_8:
	cvt.u32.u64 	%r10, %rd1;
	add.f32 	%f15, %f20, %f1;
	cvt.rzi.u64.f32 	%rd11, %f15;
	cvt.rn.f32.u32 	%f6, %r10;
	setp.eq.f64 	%p12, %fd3, %fd1;
	mov.f32 	%f21, 0f00000000;
	@%p12 bra 	$L__BB0_10;
	sub.f64 	%fd12, %fd5, %fd1;
	sub.f64 	%fd13, %fd3, %fd1;
	div.rn.f64 	%fd14, %fd12, %fd13;
	cvt.rn.f32.f64 	%f21, %fd14;
$L__BB0_10:
	add.f32 	%f17, %f21, %f6;
	cvt.rzi.u64.f32 	%rd12, %f17;
	setp.eq.f64 	%p13, %fd4, %fd2;
	mov.f32 	%f22, 0f00000000;
	@%p13 bra 	$L__BB0_12;
	sub.f64 	%fd15, %fd5, %fd2;
	sub.f64 	%fd16, %fd4, %fd2;
	div.rn.f64 	%fd17, %fd15, %fd16;
	cvt.rn.f32.f64 	%f22, %fd17;
$L__BB0_12:
	add.f32 	%f18, %f22, %f6;
	cvt.rzi.u64.f32 	%rd13, %f18;
	setp.gt.s64 	%p14, %rd5, 7;
	@%p14 bra 	$L__BB0_25;
	setp.gt.s64 	%p24, %rd5, 3;
	@%p24 bra 	$L__BB0_18;
	setp.eq.s64 	%p30, %rd5, 1;
	@%p30 bra 	$L__BB0_37;
	setp.eq.s64 	%p31, %rd5, 2;
	@%p31 bra 	$L__BB0_38;
	setp.eq.s64 	%p32, %rd5, 3;
	@%p32 bra 	$L__BB0_17;
	bra.uni 	$L__BB0_45;
$L__BB0_17:
	cvt.u32.u64 	%r23, %rd2;
	cvt.rn.f64.u64 	%fd62, %rd13;
	st.global.f64 	[%rd6], %fd62;
	cvt.rn.f64.u64 	%fd63, %rd4;
	st.global.f64 	[%rd7], %fd63;
	cvt.rn.f64.u64 	%fd64, %rd12;
	st.global.f64 	[%rd8], %fd64;
	cvt.rn.f64.u32 	%fd65, %r23;
	st.global.f64 	[%rd9], %fd65;
	bra.uni 	$L__BB0_45;
$L__BB0_18:
	setp.gt.s64 	%p25, %rd5, 5;
	@%p25 bra 	$L__BB0_22;
	setp.eq.s64 	%p28, %rd5, 4;
	@%p28 bra 	$L__BB0_39;
	setp.eq.s64 	%p29, %rd5, 5;
	@%p29 bra 	$L__BB0_21;
	bra.uni 	$L__BB0_45;
$L__BB0_21:
	cvt.u32.u64 	%r21, %rd1;
	cvt.rn.f64.u32 	%fd54, %r21;
	st.global.f64 	[%rd6], %fd54;
	cvt.rn.f64.u64 	%fd55, %rd10;
	st.global.f64 	[%rd7], %fd55;
	cvt.rn.f64.u64 	%fd56, %rd3;
	st.global.f64 	[%rd8], %fd56;
	cvt.rn.f64.u64 	%fd57, %rd11;
	st.global.f64 	[%rd9], %fd57;
	bra.uni 	$L__BB0_45;
$L__BB0_22:
	setp.eq.s64 	%p26, %rd5, 6;
	@%p26 bra 	$L__BB0_40;
	setp.eq.s64 	%p27, %rd5, 7;
	@%p27 bra 	$L__BB0_24;
	bra.uni 	$L__BB0_45;
$L__BB0_24:
	cvt.rn.f64.u64 	%fd46, %rd13;
	st.global.f64 	[%rd6], %fd46;
	cvt.rn.f64.u64 	%fd47, %rd4;
	st.global.f64 	[%rd7], %fd47;
	cvt.rn.f64.u64 	%fd48, %rd3;
	st.global.f64 	[%rd8], %fd48;
	cvt.rn.f64.u64 	%fd49, %rd11;
	st.global.f64 	[%rd9], %fd49;
	bra.uni 	$L__BB0_45;
$L__BB0_25:
	setp.gt.s64 	%p15, %rd5, 10;
	@%p15 bra 	$L__BB0_30;
	setp.eq.s64 	%p21, %rd5, 8;
	@%p21 bra 	$L__BB0_41;
	setp.eq.s64 	%p22, %rd5, 9;
	@%p22 bra 	$L__BB0_42;
	setp.eq.s64 	%p23, %rd5, 10;
	@%p23 bra 	$L__BB0_29;
	bra.uni 	$L__BB0_45;
$L__BB0_29:
	cvt.u32.u64 	%r16, %rd1;
	cvt.rn.f64.u64 	%fd34, %rd3;
	st.global.f64 	[%rd6], %fd34;
	cvt.rn.f64.u64 	%fd35, %rd11;
	st.global.f64 	[%rd7], %fd35;
	cvt.rn.f64.u32 	%fd36, %r16;
	st.global.f64 	[%rd8], %fd36;
	cvt.rn.f64.u64 	%fd37, %rd10;
	st.global.f64 	[%rd9], %fd37;
	bra.uni 	$L__BB0_45;
$L__BB0_30:
	setp.gt.s64 	%p16, %rd5, 12;
	@%p16 bra 	$L__BB0_34;
	setp.eq.s64 	%p19, %rd5, 11;
	@%p19 bra 	$L__BB0_43;
	setp.eq.s64 	%p20, %rd5, 12;
	@%p20 bra 	$L__BB0_33;
	bra.uni 	$L__BB0_45;
$L__BB0_33:
	cvt.u32.u64 	%r14, %rd2;
	cvt.rn.f64.u64 	%fd26, %rd12;
	st.global.f64 	[%rd6], %fd26;
	cvt.rn.f64.u32 	%fd27, %r14;
	st.global.f64 	[%rd7], %fd27;
	cvt.rn.f64.u64 	%fd28, %rd13;
	st.global.f64 	[%rd8], %fd28;
	cvt.rn.f64.u64 	%fd29, %rd4;
	st.global.f64 	[%rd9], %fd29;
	bra.uni 	$L__BB0_45;
$L__BB0_34:
	setp.eq.s64 	%p17, %rd5, 13;
	@%p17 bra 	$L__BB0_44;
	setp.eq.s64 	%p18, %rd5, 14;
	@%p18 bra 	$L__BB0_36;
	bra.uni 	$L__BB0_45;
$L__BB0_36:
	cvt.u32.u64 	%r11, %rd2;
	cvt.u32.u64 	%r12, %rd1;
	cvt.rn.f64.u64 	%fd18, %rd12;
	st.global.f64 	[%rd6], %fd18;
	cvt.rn.f64.u32 	%fd19, %r11;
	st.global.f64 	[%rd7], %fd19;
	cvt.rn.f64.u32 	%fd20, %r12;
	st.global.f64 	[%rd8], %fd20;
	cvt.rn.f64.u64 	%fd21, %rd10;
	st.global.f64 	[%rd9], %fd21;
	bra.uni 	$L__BB0_45;
$L__BB0_37:
	cvt.u32.u64 	%r25, %rd2;
	cvt.u32.u64 	%r26, %rd1;
	cvt.rn.f64.u32 	%fd70, %r26;
	st.global.f64 	[%rd6], %fd70;
	cvt.rn.f64.u64 	%fd71, %rd10;
	st.global.f64 	[%rd7], %fd71;
	cvt.rn.f64.u64 	%fd72, %rd12;
	st.global.f64 	[%rd8], %fd72;
	cvt.rn.f64.u32 	%fd73, %r25;
	st.global.f64 	[%rd9], %fd73;
	bra.uni 	$L__BB0_45;
$L__BB0_38:
	cvt.u32.u64 	%r24, %rd1;
	cvt.rn.f64.u64 	%fd66, %rd13;
	st.global.f64 	[%rd6], %fd66;
	cvt.rn.f64.u64 	%fd67, %rd4;
	st.global.f64 	[%rd7], %fd67;
	cvt.rn.f64.u32 	%fd68, %r24;
	st.global.f64 	[%rd8], %fd68;
	cvt.rn.f64.u64 	%fd69, %rd10;
	st.global.f64 	[%rd9], %fd69;
	bra.uni 	$L__BB0_45;
$L__BB0_39:
	cvt.u32.u64 	%r22, %rd2;
	cvt.rn.f64.u64 	%fd58, %rd12;
	st.global.f64 	[%rd6], %fd58;
	cvt.rn.f64.u32 	%fd59, %r22;
	st.global.f64 	[%rd7], %fd59;
	cvt.rn.f64.u64 	%fd60, %rd3;
	st.global.f64 	[%rd8], %fd60;
	cvt.rn.f64.u64 	%fd61, %rd11;
	st.global.f64 	[%rd9], %fd61;
	bra.uni 	$L__BB0_45;
$L__BB0_40:
	cvt.u32.u64 	%r19, %rd2;
	cvt.u32.u64 	%r20, %rd1;
	cvt.rn.f64.u64 	%fd50, %rd12;
	st.global.f64 	[%rd6], %fd50;
	cvt.rn.f64.u32 	%fd51, %r19;
	st.global.f64 	[%rd7], %fd51;
	cvt.rn.f64.u32 	%fd52, %r20;
	st.global.f64 	[%rd8], %fd52;
	cvt.rn.f64.u64 	%fd53, %rd10;
	st.global.f64 	[%rd9], %fd53;
	bra.uni 	$L__BB0_45;
$L__BB0_41:
	cvt.rn.f64.u64 	%fd42, %rd3;
	st.global.f64 	[%rd6], %fd42;
	cvt.rn.f64.u64 	%fd43, %rd11;
	st.global.f64 	[%rd7], %fd43;
	cvt.rn.f64.u64 	%fd44, %rd13;
	st.global.f64 	[%rd8], %fd44;
	cvt.rn.f64.u64 	%fd45, %rd4;
	st.global.f64 	[%rd9], %fd45;
	bra.uni 	$L__BB0_45;
$L__BB0_42:
	cvt.u32.u64 	%r17, %rd2;
	cvt.u32.u64 	%r18, %rd1;
	cvt.rn.f64.u32 	%fd38, %r18;
	st.global.f64 	[%rd6], %fd38;
	cvt.rn.f64.u64 	%fd39, %rd10;
	st.global.f64 	[%rd7], %fd39;
	cvt.rn.f64.u64 	%fd40, %rd12;
	st.global.f64 	[%rd8], %fd40;
	cvt.rn.f64.u32 	%fd41, %r17;
	st.global.f64 	[%rd9], %fd41;
	bra.uni 	$L__BB0_45;
$L__BB0_43:
	cvt.u32.u64 	%r15, %rd2;
	cvt.rn.f64.u64 	%fd30, %rd3;
	st.global.f64 	[%rd6], %fd30;
	cvt.rn.f64.u64 	%fd31, %rd11;
	st.global.f64 	[%rd7], %fd31;
	cvt.rn.f64.u64 	%fd32, %rd12;
	st.global.f64 	[%rd8], %fd32;
	cvt.rn.f64.u32 	%fd33, %r15;
	st.global.f64 	[%rd9], %fd33;
	bra.uni 	$L__BB0_45;
$L__BB0_44:
	cvt.u32.u64 	%r13, %rd1;
	cvt.rn.f64.u32 	%fd22, %r13;
	st.global.f64 	[%rd6], %fd22;
	cvt.rn.f64.u64 	%fd23, %rd10;
	st.global.f64 	[%rd7], %fd23;
	cvt.rn.f64.u64 	%fd24, %rd13;
	st.global.f64 	[%rd8], %fd24;
	cvt.rn.f64.u64 	%fd25, %rd4;
	st.global.f64 	[%rd9], %fd25;
$L__BB0_45:
	ret;

}


// ===== COMPILED SASS (sm_100) =====

	.target	sm_100

	.elftype	@"ET_EXEC"


//--------------------- .note.nv.tkinfo           --------------------------
	.section	.note.nv.tkinfo,"",@"SHT_NOTE"
	.sectionflags	@"SHF_NOTE_NV_TKINFO"
	.tkinfo
        /*0018*/ 	.word	0x00000002
        /*0030*/ 	.string	""
        /*0030*/ 	.string	"ptxas"
        /*0030*/ 	.string	"Cuda compilation tools, release 13.0, V13.0.88"
        /*0030*/ 	.string	"Build cuda_13.0.r13.0/compiler.36424714_0"
        /*0030*/ 	.string	"-arch sm_100 -m 64 "



//--------------------- .note.nv.cuinfo           --------------------------
	.section	.note.nv.cuinfo,"",@"SHT_NOTE"
	.sectionflags	@"SHF_NOTE_NV_CUINFO"
        /*0018*/ 	.short	0x0002
        /*001a*/ 	.short	0x0064
        /*001c*/ 	.short	0x0082
	.zero		2


//--------------------- .nv.info                  --------------------------
	.section	.nv.info,"",@"SHT_CUDA_INFO"
	.align	4


	//----- nvinfo : EIATTR_REGCOUNT
	.align		4
        /*0000*/ 	.byte	0x04, 0x2f
        /*0002*/ 	.short	(.L_1 - .L_0)
	.align		4
.L_0:
        /*0004*/ 	.word	index@(saxpy)
        /*0008*/ 	.word	0x00000034


	//----- nvinfo : EIATTR_FRAME_SIZE
	.align		4
.L_1:
        /*000c*/ 	.byte	0x04, 0x11
        /*000e*/ 	.short	(.L_3 - .L_2)
	.align		4
.L_2:
        /*0010*/ 	.word	index@($__internal_0_$__cuda_sm20_div_rn_f64_full)
        /*0014*/ 	.word	0x00000000


	//----- nvinfo : EIATTR_FRAME_SIZE
	.align		4
.L_3:
        /*0018*/ 	.byte	0x04, 0x11
        /*001a*/ 	.short	(.L_5 - .L_4)
	.align		4
.L_4:
        /*001c*/ 	.word	index@(saxpy)
        /*0020*/ 	.word	0x00000000


	//----- nvinfo : EIATTR_MIN_STACK_SIZE
	.align		4
.L_5:
        /*0024*/ 	.byte	0x04, 0x12
        /*0026*/ 	.short	(.L_7 - .L_6)
	.align		4
.L_6:
        /*0028*/ 	.word	index@(saxpy)
        /*002c*/ 	.word	0x00000000
.L_7:


//--------------------- .nv.compat                --------------------------
	.section	.nv.compat,"",@"SHT_CUDA_COMPAT_INFO"
	.align	4
        /*0000*/ 	.byte	0x02, 0x09, 0x00, 0x00, 0x02, 0x02, 0x01, 0x00, 0x02, 0x05, 0x05, 0x00, 0x03, 0x07, 0x01, 0x01
        /*0010*/ 	.byte	0x02, 0x03, 0x00, 0x00, 0x02, 0x06, 0x01, 0x00, 0x04, 0x0b, 0x08, 0x00, 0x01, 0x00, 0x00, 0x00
        /*0020*/ 	.byte	0x00, 0x00, 0x00, 0x00


//--------------------- .nv.info.saxpy            --------------------------
	.section	.nv.info.saxpy,"",@"SHT_CUDA_INFO"
	.sectionflags	@""
	.align	4


	//----- nvinfo : EIATTR_CUDA_API_VERSION
	.align		4
        /*0000*/ 	.byte	0x04, 0x37
        /*0002*/ 	.short	(.L_9 - .L_8)
.L_8:
        /*0004*/ 	.word	0x00000082


	//----- nvinfo : EIATTR_KPARAM_INFO
	.align		4
.L_9:
        /*0008*/ 	.byte	0x04, 0x17
        /*000a*/ 	.short	(.L_11 - .L_10)
.L_10:
        /*000c*/ 	.word	0x00000000
        /*0010*/ 	.short	0x0008
        /*0012*/ 	.short	0x0040
        /*0014*/ 	.byte	0x00, 0xf0, 0x21, 0x00


	//----- nvinfo : EIATTR_KPARAM_INFO
	.align		4
.L_11:
        /*0018*/ 	.byte	0x04, 0x17
        /*001a*/ 	.short	(.L_13 - .L_12)
.L_12:
        /*001c*/ 	.word	0x00000000
        /*0020*/ 	.short	0x0007
        /*0022*/ 	.short	0x0038
        /*0024*/ 	.byte	0x00, 0xf0, 0x21, 0x00


	//----- nvinfo : EIATTR_KPARAM_INFO
	.align		4
.L_13:
        /*0028*/ 	.byte	0x04, 0x17
        /*002a*/ 	.short	(.L_15 - .L_14)
.L_14:
        /*002c*/ 	.word	0x00000000
        /*0030*/ 	.short	0x0006
        /*0032*/ 	.short	0x0030
        /*0034*/ 	.byte	0x00, 0xf0, 0x21, 0x00


	//----- nvinfo : EIATTR_KPARAM_INFO
	.align		4
.L_15:
        /*0038*/ 	.byte	0x04, 0x17
        /*003a*/ 	.short	(.L_17 - .L_16)
.L_16:
        /*003c*/ 	.word	0x00000000
        /*0040*/ 	.short	0x0005
        /*0042*/ 	.short	0x0028
        /*0044*/ 	.byte	0x00, 0xf0, 0x21, 0x00


	//----- nvinfo : EIATTR_KPARAM_INFO
	.align		4
.L_17:
        /*0048*/ 	.byte	0x04, 0x17
        /*004a*/ 	.short	(.L_19 - .L_18)
.L_18:
        /*004c*/ 	.word	0x00000000
        /*0050*/ 	.short	0x0004
        /*0052*/ 	.short	0x0020
        /*0054*/ 	.byte	0x00, 0xf5, 0x21, 0x00


	//----- nvinfo : EIATTR_KPARAM_INFO
	.align		4
.L_19:
        /*0058*/ 	.byte	0x04, 0x17
        /*005a*/ 	.short	(.L_21 - .L_20)
.L_20:
        /*005c*/ 	.word	0x00000000
        /*0060*/ 	.short	0x0003
        /*0062*/ 	.short	0x0018
        /*0064*/ 	.byte	0x00, 0xf5, 0x21, 0x00


	//----- nvinfo : EIATTR_KPARAM_INFO
	.align		4
.L_21:
        /*0068*/ 	.byte	0x04, 0x17
        /*006a*/ 	.short	(.L_23 - .L_22)
.L_22:
        /*006c*/ 	.word	0x00000000
        /*0070*/ 	.short	0x0002
        /*0072*/ 	.short	0x0010
        /*0074*/ 	.byte	0x00, 0xf5, 0x21, 0x00


	//----- nvinfo : EIATTR_KPARAM_INFO
	.align		4
.L_23:
        /*0078*/ 	.byte	0x04, 0x17
        /*007a*/ 	.short	(.L_25 - .L_24)
.L_24:
        /*007c*/ 	.word	0x00000000
        /*0080*/ 	.short	0x0001
        /*0082*/ 	.short	0x0008
        /*0084*/ 	.byte	0x00, 0xf5, 0x21, 0x00


	//----- nvinfo : EIATTR_KPARAM_INFO
	.align		4
.L_25:
        /*0088*/ 	.byte	0x04, 0x17
        /*008a*/ 	.short	(.L_27 - .L_26)
.L_26:
        /*008c*/ 	.word	0x00000000
        /*0090*/ 	.short	0x0000
        /*0092*/ 	.short	0x0000
        /*0094*/ 	.byte	0x00, 0xf5, 0x21, 0x00


	//----- nvinfo : EIATTR_SPARSE_MMA_MASK
	.align		4
.L_27:
        /*0098*/ 	.byte	0x03, 0x50
        /*009a*/ 	.short	0x0000


	//----- nvinfo : EIATTR_MAXREG_COUNT
	.align		4
        /*009c*/ 	.byte	0x03, 0x1b
        /*009e*/ 	.short	0x00ff


	//----- nvinfo : EIATTR_MERCURY_ISA_VERSION
	.align		4
        /*00a0*/ 	.byte	0x03, 0x5f
        /*00a2*/ 	.short	0x0101


	//----- nvinfo : EIATTR_VRC_CTA_INIT_COUNT
	.align		4
        /*00a4*/ 	.byte	0x02, 0x4a
	.zero		1
	.zero		1


	//----- nvinfo : EIATTR_EXIT_INSTR_OFFSETS
	.align		4
        /*00a8*/ 	.byte	0x04, 0x1c
        /*00aa*/ 	.short	(.L_29 - .L_28)


	//   ....[0]....
.L_28:
        /*00ac*/ 	.word	0x000000f0


	//   ....[1]....
        /*00b0*/ 	.word	0x00000cf0


	//   ....[2]....
        /*00b4*/ 	.word	0x00000d80


	//   ....[3]....
        /*00b8*/ 	.word	0x00000e10


	//   ....[4]....
        /*00bc*/ 	.word	0x00000ea0


	//   ....[5]....
        /*00c0*/ 	.word	0x00000f30


	//   ....[6]....
        /*00c4*/ 	.word	0x00000fc0


	//   ....[7]....
        /*00c8*/ 	.word	0x00001050


	//   ....[8]....
        /*00cc*/ 	.word	0x000010b0


	//   ....[9]....
        /*00d0*/ 	.word	0x00001140


	//   ....[10]....
        /*00d4*/ 	.word	0x000011d0


	//   ....[11]....
        /*00d8*/ 	.word	0x00001290


	//   ....[12]....
        /*00dc*/ 	.word	0x00001320


	//   ....[13]....
        /*00e0*/ 	.word	0x000013b0


	//   ....[14]....
        /*00e4*/ 	.word	0x00001440


	//   ....[15]....
        /*00e8*/ 	.word	0x000014d0


	//   ....[16]....
        /*00ec*/ 	.word	0x00001560


	//   ....[17]....
        /*00f0*/ 	.word	0x000015f0


	//   ....[18]....
        /*00f4*/ 	.word	0x00001650


	//   ....[19]....
        /*00f8*/ 	.word	0x000016e0


	//   ....[20]....
        /*00fc*/ 	.word	0x00001770


	//----- nvinfo : EIATTR_CRS_STACK_SIZE
	.align		4
.L_29:
        /*0100*/ 	.byte	0x04, 0x1e
        /*0102*/ 	.short	(.L_31 - .L_30)
.L_30:
        /*0104*/ 	.word	0x00000000


	//----- nvinfo : EIATTR_CBANK_PARAM_SIZE
	.align		4
.L_31:
        /*0108*/ 	.byte	0x03, 0x19
        /*010a*/ 	.short	0x0048


	//----- nvinfo : EIATTR_PARAM_CBANK
	.align		4
        /*010c*/ 	.byte	0x04, 0x0a
        /*010e*/ 	.short	(.L_33 - .L_32)
	.align		4
.L_32:
        /*0110*/ 	.word	index@(.nv.constant0.saxpy)
        /*0114*/ 	.short	0x0380
        /*0116*/ 	.short	0x0048


	//----- nvinfo : EIATTR_SW_WAR
	.align		4
.L_33:
        /*0118*/ 	.byte	0x04, 0x36
        /*011a*/ 	.short	(.L_35 - .L_34)
.L_34:
        /*011c*/ 	.word	0x00000008
.L_35:


//--------------------- .nv.callgraph             --------------------------
	.section	.nv.callgraph,"",@"SHT_CUDA_CALLGRAPH"
	.align	4
	.sectionentsize	8
	.align		4
        /*0000*/ 	.word	0x00000000
	.align		4
        /*0004*/ 	.word	0xffffffff
	.align		4
        /*0008*/ 	.word	0x00000000
	.align		4
        /*000c*/ 	.word	0xfffffffe
	.align		4
        /*0010*/ 	.word	0x00000000
	.align		4
        /*0014*/ 	.word	0xfffffffd
	.align		4
        /*0018*/ 	.word	0x00000000
	.align		4
        /*001c*/ 	.word	0xfffffffc


//--------------------- .text.saxpy               --------------------------
	.section	.text.saxpy,"ax",@progbits
	.align	128
        .global         saxpy
        .type           saxpy,@function
        .size           saxpy,(.L_x_35 - saxpy)
        .other          saxpy,@"STO_CUDA_ENTRY STV_DEFAULT"
saxpy:
.text.saxpy:
[----:B------:R-:W-:Y:S01]  /*0000*/  LDC R1, c[0x0][0x37c] ;  /* 0x0000df00ff017b82 */ /* 0x000fe20000000800 */
[----:B------:R-:W0:Y:S07]  /*0010*/  S2R R3, SR_TID.Y ;  /* 0x0000000000037919 */ /* 0x000e2e0000002200 */
[----:B------:R-:W0:Y:S01]  /*0020*/  S2UR UR4, SR_CTAID.Y ;  /* 0x00000000000479c3 */ /* 0x000e220000002600 */
[----:B------:R-:W1:Y:S01]  /*0030*/  LDCU.64 UR6, c[0x0][0x3c0] ;  /* 0x00007800ff0677ac */ /* 0x000e620008000a00 */
[----:B------:R-:W2:Y:S06]  /*0040*/  S2R R37, SR_TID.X ;  /* 0x0000000000257919 */ /* 0x000eac0000002100 */
[----:B------:R-:W0:Y:S08]  /*0050*/  LDC R2, c[0x0][0x364] ;  /* 0x0000d900ff027b82 */ /* 0x000e300000000800 */
[----:B------:R-:W2:Y:S08]  /*0060*/  S2UR UR5, SR_CTAID.X ;  /* 0x00000000000579c3 */ /* 0x000eb00000002500 */
[----:B------:R-:W2:Y:S08]  /*0070*/  LDC R36, c[0x0][0x360] ;  /* 0x0000d800ff247b82 */ /* 0x000eb00000000800 */
[----:B------:R-:W3:Y:S01]  /*0080*/  LDC.64 R8, c[0x0][0x3b8] ;  /* 0x0000ee00ff087b82 */ /* 0x000ee20000000a00 */
[----:B0-----:R-:W-:-:S05]  /*0090*/  IMAD R2, R2, UR4, R3 ;  /* 0x0000000402027c24 */ /* 0x001fca000f8e0203 */
[----:B-1----:R-:W-:-:S04]  /*00a0*/  ISETP.GE.U32.AND P0, PT, R2, UR6, PT ;  /* 0x0000000602007c0c */ /* 0x002fc8000bf06070 */
[----:B------:R-:W-:Y:S01]  /*00b0*/  ISETP.GE.U32.AND.EX P0, PT, RZ, UR7, PT, P0 ;  /* 0x00000007ff007c0c */ /* 0x000fe2000bf06100 */
[----:B--2---:R-:W-:-:S05]  /*00c0*/  IMAD R36, R36, UR5, R37 ;  /* 0x0000000524247c24 */ /* 0x004fca000f8e0225 */
[----:B---3--:R-:W-:-:S04]  /*00d0*/  ISETP.GE.U32.AND P1, PT, R36, R8, PT ;  /* 0x000000082400720c */ /* 0x008fc80003f26070 */
[----:B------:R-:W-:-:S13]  /*00e0*/  ISETP.GE.U32.OR.EX P0, PT, RZ, R9, P0, P1 ;  /* 0x00000009ff00720c */ /* 0x000fda0000706510 */
[----:B------:R-:W-:Y:S05]  /*00f0*/  @P0 EXIT ;  /* 0x000000000000094d */ /* 0x000fea0003800000 */
[----:B------:R-:W0:Y:S01]  /*0100*/  LDCU.128 UR8, c[0x0][0x380] ;  /* 0x00007000ff0877ac */ /* 0x000e220008000c00 */
[----:B------:R-:W-:Y:S01]  /*0110*/  IMAD.MOV.U32 R37, RZ, RZ, RZ ;  /* 0x000000ffff257224 */ /* 0x000fe200078e00ff */
[----:B------:R-:W1:Y:S01]  /*0120*/  LDCU.64 UR4, c[0x0][0x358] ;  /* 0x00006b00ff0477ac */ /* 0x000e620008000a00 */
[C---:B------:R-:W-:Y:S01]  /*0130*/  IMAD.WIDE.U32 R4, R2.reuse, R8, R36 ;  /* 0x0000000802047225 */ /* 0x040fe200078e0024 */
[----:B------:R-:W2:Y:S03]  /*0140*/  LDCU.64 UR6, c[0x0][0x3a8] ;  /* 0x00007500ff0677ac */ /* 0x000ea60008000a00 */
[----:B------:R-:W-:Y:S02]  /*0150*/  IMAD R3, R2, R9, R5 ;  /* 0x0000000902037224 */ /* 0x000fe400078e0205 */
[C---:B------:R-:W-:Y:S01]  /*0160*/  IMAD.SHL.U32 R20, R4.reuse, 0x8, RZ ;  /* 0x0000000804147824 */ /* 0x040fe200078e00ff */
[----:B------:R-:W3:Y:S02]  /*0170*/  LDCU.128 UR12, c[0x0][0x390] ;  /* 0x00007200ff0c77ac */ /* 0x000ee40008000c00 */
[----:B------:R-:W-:-:S02]  /*0180*/  SHF.L.U64.HI R0, R4, 0x3, R3 ;  /* 0x0000000304007819 */ /* 0x000fc40000010203 */
[----:B0-----:R-:W-:-:S04]  /*0190*/  IADD3 R6, P0, PT, R20, UR8, RZ ;  /* 0x0000000814067c10 */ /* 0x001fc8000ff1e0ff */
[----:B------:R-:W-:Y:S01]  /*01a0*/  IADD3.X R7, PT, PT, R0, UR9, RZ, P0, !PT ;  /* 0x0000000900077c10 */ /* 0x000fe200087fe4ff */
[----:B------:R-:W0:Y:S01]  /*01b0*/  LDCU.64 UR8, c[0x0][0x3a0] ;  /* 0x00007400ff0877ac */ /* 0x000e220008000a00 */
[----:B------:R-:W-:-:S03]  /*01c0*/  LEA R4, P0, R8, R6, 0x3 ;  /* 0x0000000608047211 */ /* 0x000fc600078018ff */
[----:B-1----:R-:W2:Y:S01]  /*01d0*/  LDG.E.64 R34, desc[UR4][R6.64+0x8] ;  /* 0x0000080406227981 */ /* 0x002ea2000c1e1b00 */
[----:B------:R-:W-:-:S03]  /*01e0*/  LEA.HI.X R5, R8, R7, R9, 0x3, P0 ;  /* 0x0000000708057211 */ /* 0x000fc600000f1c09 */
[----:B------:R1:W4:Y:S04]  /*01f0*/  LDG.E.64 R32, desc[UR4][R6.64] ;  /* 0x0000000406207981 */ /* 0x000328000c1e1b00 */
[----:B------:R-:W5:Y:S04]  /*0200*/  LDG.E.64 R30, desc[UR4][R4.64] ;  /* 0x00000004041e7981 */ /* 0x000f68000c1e1b00 */
[----:B------:R3:W5:Y:S01]  /*0210*/  LDG.E.64 R28, desc[UR4][R4.64+0x8] ;  /* 0x00000804041c7981 */ /* 0x000762000c1e1b00 */
[----:B------:R-:W-:Y:S01]  /*0220*/  IMAD.MOV.U32 R8, RZ, RZ, 0x3 ;  /* 0x00000003ff087424 */ /* 0x000fe200078e00ff */
[----:B------:R-:W-:Y:S01]  /*0230*/  BSSY.RECONVERGENT B0, `(.L_x_0) ;  /* 0x000003a000007945 */ /* 0x000fe20003800200 */
[----:B-1----:R-:W-:Y:S01]  /*0240*/  IMAD.MOV.U32 R7, RZ, RZ, RZ ;  /* 0x000000ffff077224 */ /* 0x002fe200078e00ff */
[----:B---3--:R-:W-:Y:S01]  /*0250*/  I2FP.F32.U32 R4, R36 ;  /* 0x0000002400047245 */ /* 0x008fe20000201000 */
[----:B--2---:R-:W-:-:S02]  /*0260*/  DSETP.GT.AND P1, PT, R34, UR6, PT ;  /* 0x0000000622007e2a */ /* 0x004fc4000bf24000 */
[----:B----4-:R-:W-:Y:S02]  /*0270*/  DSETP.GT.AND P0, PT, R32, UR6, PT ;  /* 0x0000000620007e2a */ /* 0x010fe4000bf04000 */
[----:B-----5:R-:W-:Y:S02]  /*0280*/  DSETP.GT.AND P2, PT, R30, UR6, PT ;  /* 0x000000061e007e2a */ /* 0x020fe4000bf44000 */
[----:B------:R-:W-:Y:S02]  /*0290*/  DSETP.GT.AND P3, PT, R28, UR6, PT ;  /* 0x000000061c007e2a */ /* 0x000fe4000bf64000 */
[----:B------:R-:W-:-:S06]  /*02a0*/  SEL R3, RZ, 0x1, !P0 ;  /* 0x00000001ff037807 */ /* 0x000fcc0004000000 */
[----:B------:R-:W-:-:S04]  /*02b0*/  @P1 SEL R3, R8, 0x2, P0 ;  /* 0x0000000208031807 */ /* 0x000fc80000000000 */
[----:B------:R-:W-:-:S04]  /*02c0*/  @P2 LOP3.LUT R3, R3, 0x4, RZ, 0xfc, !PT ;  /* 0x0000000403032812 */ /* 0x000fc800078efcff */
[----:B------:R-:W-:-:S04]  /*02d0*/  @P3 LOP3.LUT R3, R3, 0x8, RZ, 0xfc, !PT ;  /* 0x0000000803033812 */ /* 0x000fc800078efcff */
[C---:B------:R-:W-:Y:S02]  /*02e0*/  ISETP.NE.U32.AND P0, PT, R3.reuse, 0xf, PT ;  /* 0x0000000f0300780c */ /* 0x040fe40003f05070 */
[----:B------:R-:W-:Y:S02]  /*02f0*/  ISETP.NE.U32.AND P1, PT, R3, RZ, PT ;  /* 0x000000ff0300720c */ /* 0x000fe40003f25070 */
[----:B------:R-:W-:Y:S02]  /*0300*/  ISETP.NE.AND.EX P0, PT, RZ, RZ, PT, P0 ;  /* 0x000000ffff00720c */ /* 0x000fe40003f05300 */
[----:B------:R-:W-:-:S04]  /*0310*/  ISETP.NE.AND.EX P1, PT, RZ, RZ, PT, P1 ;  /* 0x000000ffff00720c */ /* 0x000fc80003f25310 */
[----:B------:R-:W-:Y:S02]  /*0320*/  PLOP3.LUT P0, PT, P0, P1, PT, 0x80, 0x8 ;  /* 0x000000000008781c */ /* 0x000fe40000703070 */
[C---:B------:R-:W-:Y:S02]  /*0330*/  IADD3 R26, P2, PT, R20.reuse, UR10, RZ ;  /* 0x0000000a141a7c10 */ /* 0x040fe4000ff5e0ff */
[C---:B------:R-:W-:Y:S02]  /*0340*/  IADD3 R24, P1, PT, R20.reuse, UR12, RZ ;  /* 0x0000000c14187c10 */ /* 0x040fe4000ff3e0ff */
[C---:B------:R-:W-:Y:S02]  /*0350*/  IADD3 R22, P3, PT, R20.reuse, UR14, RZ ;  /* 0x0000000e14167c10 */ /* 0x040fe4000ff7e0ff */
[----:B0-----:R-:W-:Y:S02]  /*0360*/  IADD3 R20, P4, PT, R20, UR8, RZ ;  /* 0x0000000814147c10 */ /* 0x001fe4000ff9e0ff */
[----:B------:R-:W-:-:S02]  /*0370*/  IADD3.X R27, PT, PT, R0, UR11, RZ, P2, !PT ;  /* 0x0000000b001b7c10 */ /* 0x000fc400097fe4ff */
[C---:B------:R-:W-:Y:S02]  /*0380*/  IADD3.X R25, PT, PT, R0.reuse, UR13, RZ, P1, !PT ;  /* 0x0000000d00197c10 */ /* 0x040fe40008ffe4ff */
[C---:B------:R-:W-:Y:S02]  /*0390*/  IADD3.X R23, PT, PT, R0.reuse, UR15, RZ, P3, !PT ;  /* 0x0000000f00177c10 */ /* 0x040fe40009ffe4ff */
[----:B------:R-:W-:Y:S01]  /*03a0*/  IADD3.X R21, PT, PT, R0, UR9, RZ, P4, !PT ;  /* 0x0000000900157c10 */ /* 0x000fe2000a7fe4ff */
[----:B------:R0:W-:Y:S04]  /*03b0*/  @!P0 STG.E.64 desc[UR4][R26.64], RZ ;  /* 0x000000ff1a008986 */ /* 0x0001e8000c101b04 */
[----:B------:R0:W-:Y:S04]  /*03c0*/  @!P0 STG.E.64 desc[UR4][R24.64], RZ ;  /* 0x000000ff18008986 */ /* 0x0001e8000c101b04 */
[----:B------:R0:W-:Y:S04]  /*03d0*/  @!P0 STG.E.64 desc[UR4][R22.64], RZ ;  /* 0x000000ff16008986 */ /* 0x0001e8000c101b04 */
[----:B------:R0:W-:Y:S01]  /*03e0*/  @!P0 STG.E.64 desc[UR4][R20.64], RZ ;  /* 0x000000ff14008986 */ /* 0x0001e2000c101b04 */
[----:B------:R-:W-:Y:S01]  /*03f0*/  DSETP.NEU.AND P0, PT, R34, R32, PT ;  /* 0x000000202200722a */ /* 0x000fe20003f0d000 */
[----:B------:R-:W-:-:S02]  /*0400*/  IADD3 R18, P1, PT, R2, 0x1, RZ ;  /* 0x0000000102127810 */ /* 0x000fc40007f3e0ff */
[----:B------:R-:W-:-:S03]  /*0410*/  IADD3 R16, P2, PT, R36, 0x1, RZ ;  /* 0x0000000124107810 */ /* 0x000fc60007f5e0ff */
[----:B------:R-:W-:Y:S02]  /*0420*/  IMAD.X R19, RZ, RZ, RZ, P1 ;  /* 0x000000ffff137224 */ /* 0x000fe400008e06ff */
[----:B------:R-:W-:-:S06]  /*0430*/  IMAD.X R17, RZ, RZ, RZ, P2 ;  /* 0x000000ffff117224 */ /* 0x000fcc00010e06ff */
[----:B0-----:R-:W-:Y:S05]  /*0440*/  @!P0 BRA `(.L_x_1) ;  /* 0x0000000000608947 */ /* 0x001fea0003800000 */
[----:B------:R-:W-:Y:S01]  /*0450*/  DADD R8, -R32, R34 ;  /* 0x0000000020087229 */ /* 0x000fe20000000122 */
[----:B------:R-:W-:Y:S01]  /*0460*/  IMAD.MOV.U32 R6, RZ, RZ, 0x1 ;  /* 0x00000001ff067424 */ /* 0x000fe200078e00ff */
[----:B------:R-:W-:Y:S04]  /*0470*/  BSSY.RECONVERGENT B1, `(.L_x_2) ;  /* 0x0000014000017945 */ /* 0x000fe80003800200 */
[----:B------:R-:W0:Y:S02]  /*0480*/  MUFU.RCP64H R7, R9 ;  /* 0x0000000900077308 */ /* 0x000e240000001800 */
[----:B0-----:R-:W-:-:S08]  /*0490*/  DFMA R10, -R8, R6, 1 ;  /* 0x3ff00000080a742b */ /* 0x001fd00000000106 */
[----:B------:R-:W-:-:S08]  /*04a0*/  DFMA R10, R10, R10, R10 ;  /* 0x0000000a0a0a722b */ /* 0x000fd0000000000a */
[----:B------:R-:W-:Y:S02]  /*04b0*/  DFMA R6, R6, R10, R6 ;  /* 0x0000000a0606722b */ /* 0x000fe40000000006 */
[----:B------:R-:W-:-:S06]  /*04c0*/  DADD R10, -R32, UR6 ;  /* 0x00000006200a7e29 */ /* 0x000fcc0008000100 */
[----:B------:R-:W-:-:S04]  /*04d0*/  DFMA R12, -R8, R6, 1 ;  /* 0x3ff00000080c742b */ /* 0x000fc80000000106 */
[----:B------:R-:W-:-:S04]  /*04e0*/  FSETP.GEU.AND P1, PT, |R11|, 6.5827683646048100446e-37, PT ;  /* 0x036000000b00780b */ /* 0x000fc80003f2e200 */
[----:B------:R-:W-:-:S08]  /*04f0*/  DFMA R6, R6, R12, R6 ;  /* 0x0000000c0606722b */ /* 0x000fd00000000006 */
[----:B------:R-:W-:-:S08]  /*0500*/  DMUL R12, R10, R6 ;  /* 0x000000060a0c7228 */ /* 0x000fd00000000000 */
[----:B------:R-:W-:-:S08]  /*0510*/  DFMA R14, -R8, R12, R10 ;  /* 0x0000000c080e722b */ /* 0x000fd0000000010a */
[----:B------:R-:W-:-:S10]  /*0520*/  DFMA R6, R6, R14, R12 ;  /* 0x0000000e0606722b */ /* 0x000fd4000000000c */
[----:B------:R-:W-:-:S05]  /*0530*/  FFMA R0, RZ, R9, R7 ;  /* 0x00000009ff007223 */ /* 0x000fca0000000007 */
[----:B------:R-:W-:-:S13]  /*0540*/  FSETP.GT.AND P0, PT, |R0|, 1.469367938527859385e-39, PT ;  /* 0x001000000000780b */ /* 0x000fda0003f04200 */
[----:B------:R-:W-:Y:S05]  /*0550*/  @P0 BRA P1, `(.L_x_3) ;  /* 0x0000000000140947 */ /* 0x000fea0000800000 */
[----:B------:R-:W-:Y:S01]  /*0560*/  IMAD.MOV.U32 R7, RZ, RZ, R9 ;  /* 0x000000ffff077224 */ /* 0x000fe200078e0009 */
[----:B------:R-:W-:-:S07]  /*0570*/  MOV R0, 0x590 ;  /* 0x0000059000007802 */ /* 0x000fce0000000f00 */
[----:B------:R-:W-:Y:S05]  /*0580*/  CALL.REL.NOINC `($__internal_0_$__cuda_sm20_div_rn_f64_full) ;  /* 0x00000010007c7944 */ /* 0x000fea0003c00000 */
[----:B------:R-:W-:Y:S02]  /*0590*/  IMAD.MOV.U32 R6, RZ, RZ, R46 ;  /* 0x000000ffff067224 */ /* 0x000fe400078e002e */
[----:B------:R-:W-:-:S07]  /*05a0*/  IMAD.MOV.U32 R7, RZ, RZ, R47 ;  /* 0x000000ffff077224 */ /* 0x000fce00078e002f */
.L_x_3:
[----:B------:R-:W-:Y:S05]  /*05b0*/  BSYNC.RECONVERGENT B1 ;  /* 0x0000000000017941 */ /* 0x000fea0003800200 */
.L_x_2:
[----:B------:R0:W1:Y:S02]  /*05c0*/  F2F.F32.F64 R7, R6 ;  /* 0x0000000600077310 */ /* 0x0000640000301000 */
.L_x_1:
[----:B------:R-:W-:Y:S05]  /*05d0*/  BSYNC.RECONVERGENT B0 ;  /* 0x0000000000007941 */ /* 0x000fea0003800200 */
.L_x_0:
[----:B-1----:R-:W-:Y:S01]  /*05e0*/  FADD R7, R4, R7 ;  /* 0x0000000704077221 */ /* 0x002fe20000000000 */
[----:B------:R-:W-:Y:S01]  /*05f0*/  DSETP.NEU.AND P0, PT, R28, R30, PT ;  /* 0x0000001e1c00722a */ /* 0x000fe20003f0d000 */
[----:B------:R-:W-:Y:S01]  /*0600*/  BSSY.RECONVERGENT B0, `(.L_x_4) ;  /* 0x000001d000007945 */ /* 0x000fe20003800200 */
[----:B------:R-:W-:Y:S01]  /*0610*/  IMAD.MOV.U32 R5, RZ, RZ, RZ ;  /* 0x000000ffff057224 */ /* 0x000fe200078e00ff */
[----:B------:R1:W2:Y:S11]  /*0620*/  F2I.U64.TRUNC R14, R7 ;  /* 0x00000007000e7311 */ /* 0x0002b6000020d800 */
[----:B-1----:R-:W-:Y:S05]  /*0630*/  @!P0 BRA `(.L_x_5) ;  /* 0x0000000000648947 */ /* 0x002fea0003800000 */
[----:B------:R-:W-:Y:S01]  /*0640*/  DADD R8, -R30, R28 ;  /* 0x000000001e087229 */ /* 0x000fe2000000011c */
[----:B0-----:R-:W-:Y:S01]  /*0650*/  IMAD.MOV.U32 R6, RZ, RZ, 0x1 ;  /* 0x00000001ff067424 */ /* 0x001fe200078e00ff */
[----:B------:R-:W0:Y:S01]  /*0660*/  LDCU.64 UR6, c[0x0][0x3a8] ;  /* 0x00007500ff0677ac */ /* 0x000e220008000a00 */
[----:B------:R-:W-:Y:S03]  /*0670*/  BSSY.RECONVERGENT B1, `(.L_x_6) ;  /* 0x0000014000017945 */ /* 0x000fe60003800200 */
[----:B------:R-:W1:Y:S02]  /*0680*/  MUFU.RCP64H R7, R9 ;  /* 0x0000000900077308 */ /* 0x000e640000001800 */
[----:B-1----:R-:W-:-:S08]  /*0690*/  DFMA R10, -R8, R6, 1 ;  /* 0x3ff00000080a742b */ /* 0x002fd00000000106 */
[----:B------:R-:W-:-:S08]  /*06a0*/  DFMA R10, R10, R10, R10 ;  /* 0x0000000a0a0a722b */ /* 0x000fd0000000000a */
[----:B------:R-:W-:Y:S02]  /*06b0*/  DFMA R6, R6, R10, R6 ;  /* 0x0000000a0606722b */ /* 0x000fe40000000006 */
[----:B0-----:R-:W-:-:S06]  /*06c0*/  DADD R10, -R30, UR6 ;  /* 0x000000061e0a7e29 */ /* 0x001fcc0008000100 */
        /* <DEDUP_REMOVED lines=11> */
[----:B--2---:R-:W-:Y:S05]  /*0780*/  CALL.REL.NOINC `($__internal_0_$__cuda_sm20_div_rn_f64_full) ;  /* 0x0000000c00fc7944 */ /* 0x004fea0003c00000 */
[----:B------:R-:W-:Y:S02]  /*0790*/  IMAD.MOV.U32 R6, RZ, RZ, R46 ;  /* 0x000000ffff067224 */ /* 0x000fe400078e002e */
[----:B------:R-:W-:-:S07]  /*07a0*/  IMAD.MOV.U32 R7, RZ, RZ, R47 ;  /* 0x000000ffff077224 */ /* 0x000fce00078e002f */
.L_x_7:
[----:B------:R-:W-:Y:S05]  /*07b0*/  BSYNC.RECONVERGENT B1 ;  /* 0x0000000000017941 */ /* 0x000fea0003800200 */
.L_x_6:
[----:B------:R1:W3:Y:S02]  /*07c0*/  F2F.F32.F64 R5, R6 ;  /* 0x0000000600057310 */ /* 0x0002e40000301000 */
.L_x_5:
[----:B------:R-:W-:Y:S05]  /*07d0*/  BSYNC.RECONVERGENT B0 ;  /* 0x0000000000007941 */ /* 0x000fea0003800200 */
.L_x_4:
[----:B---3--:R-:W-:Y:S01]  /*07e0*/  FADD R5, R4, R5 ;  /* 0x0000000504057221 */ /* 0x008fe20000000000 */
[----:B------:R-:W-:Y:S01]  /*07f0*/  DSETP.NEU.AND P0, PT, R30, R32, PT ;  /* 0x000000201e00722a */ /* 0x000fe20003f0d000 */
[----:B------:R-:W-:Y:S01]  /*0800*/  BSSY.RECONVERGENT B0, `(.L_x_8) ;  /* 0x000001e000007945 */ /* 0x000fe20003800200 */
[----:B------:R-:W-:Y:S01]  /*0810*/  I2FP.F32.U32 R4, R2 ;  /* 0x0000000200047245 */ /* 0x000fe20000201000 */
[----:B------:R3:W4:Y:S01]  /*0820*/  F2I.U64.TRUNC R12, R5 ;  /* 0x00000005000c7311 */ /* 0x000722000020d800 */
[----:B-1----:R-:W-:-:S10]  /*0830*/  IMAD.MOV.U32 R7, RZ, RZ, RZ ;  /* 0x000000ffff077224 */ /* 0x002fd400078e00ff */
[----:B---3--:R-:W-:Y:S05]  /*0840*/  @!P0 BRA `(.L_x_9) ;  /* 0x0000000000648947 */ /* 0x008fea0003800000 */
        /* <DEDUP_REMOVED lines=20> */
[----:B--2-4-:R-:W-:Y:S05]  /*0990*/  CALL.REL.NOINC `($__internal_0_$__cuda_sm20_div_rn_f64_full) ;  /* 0x0000000c00787944 */ /* 0x014fea0003c00000 */
[----:B------:R-:W-:Y:S02]  /*09a0*/  IMAD.MOV.U32 R6, RZ, RZ, R46 ;  /* 0x000000ffff067224 */ /* 0x000fe400078e002e */
[----:B------:R-:W-:-:S07]  /*09b0*/  IMAD.MOV.U32 R7, RZ, RZ, R47 ;  /* 0x000000ffff077224 */ /* 0x000fce00078e002f */
.L_x_11:
[----:B------:R-:W-:Y:S05]  /*09c0*/  BSYNC.RECONVERGENT B1 ;  /* 0x0000000000017941 */ /* 0x000fea0003800200 */
.L_x_10:
[----:B------:R1:W3:Y:S02]  /*09d0*/  F2F.F32.F64 R7, R6 ;  /* 0x0000000600077310 */ /* 0x0002e40000301000 */
.L_x_9:
[----:B------:R-:W-:Y:S05]  /*09e0*/  BSYNC.RECONVERGENT B0 ;  /* 0x0000000000007941 */ /* 0x000fea0003800200 */
.L_x_8:
[----:B---3--:R-:W-:Y:S01]  /*09f0*/  FADD R7, R4, R7 ;  /* 0x0000000704077221 */ /* 0x008fe20000000000 */
[----:B------:R-:W-:Y:S01]  /*0a00*/  DSETP.NEU.AND P0, PT, R28, R34, PT ;  /* 0x000000221c00722a */ /* 0x000fe20003f0d000 */
[----:B------:R-:W-:Y:S01]  /*0a10*/  BSSY.RECONVERGENT B0, `(.L_x_12) ;  /* 0x000001d000007945 */ /* 0x000fe20003800200 */
[----:B------:R-:W-:Y:S01]  /*0a20*/  IMAD.MOV.U32 R5, RZ, RZ, RZ ;  /* 0x000000ffff057224 */ /* 0x000fe200078e00ff */
[----:B------:R3:W0:Y:S11]  /*0a30*/  F2I.U64.TRUNC R30, R7 ;  /* 0x00000007001e7311 */ /* 0x000636000020d800 */
[----:B---3--:R-:W-:Y:S05]  /*0a40*/  @!P0 BRA `(.L_x_13) ;  /* 0x0000000000648947 */ /* 0x008fea0003800000 */
[----:B------:R-:W-:Y:S01]  /*0a50*/  DADD R8, -R34, R28 ;  /* 0x0000000022087229 */ /* 0x000fe2000000011c */
[----:B01----:R-:W-:Y:S01]  /*0a60*/  IMAD.MOV.U32 R6, RZ, RZ, 0x1 ;  /* 0x00000001ff067424 */ /* 0x003fe200078e00ff */
        /* <DEDUP_REMOVED lines=21> */
.L_x_15:
[----:B------:R-:W-:Y:S05]  /*0bc0*/  BSYNC.RECONVERGENT B1 ;  /* 0x0000000000017941 */ /* 0x000fea0003800200 */
.L_x_14:
[----:B------:R3:W0:Y:S02]  /*0bd0*/  F2F.F32.F64 R5, R6 ;  /* 0x0000000600057310 */ /* 0x0006240000301000 */
.L_x_13:
[----:B------:R-:W-:Y:S05]  /*0be0*/  BSYNC.RECONVERGENT B0 ;  /* 0x0000000000007941 */ /* 0x000fea0003800200 */
.L_x_12:
[----:B------:R-:W-:Y:S01]  /*0bf0*/  ISETP.GT.U32.AND P0, PT, R3, 0x7, PT ;  /* 0x000000070300780c */ /* 0x000fe20003f04070 */
[----:B0-----:R-:W-:-:S03]  /*0c00*/  FADD R5, R4, R5 ;  /* 0x0000000504057221 */ /* 0x001fc60000000000 */
[----:B------:R-:W-:-:S03]  /*0c10*/  ISETP.GT.AND.EX P0, PT, RZ, RZ, PT, P0 ;  /* 0x000000ffff00720c */ /* 0x000fc60003f04300 */
[----:B------:R-:W0:Y:S10]  /*0c20*/  F2I.U64.TRUNC R4, R5 ;  /* 0x0000000500047311 */ /* 0x000e34000020d800 */
[----:B------:R-:W-:Y:S05]  /*0c30*/  @P0 BRA `(.L_x_16) ;  /* 0x0000000400680947 */ /* 0x000fea0003800000 */
[----:B------:R-:W-:-:S04]  /*0c40*/  ISETP.GT.U32.AND P0, PT, R3, 0x3, PT ;  /* 0x000000030300780c */ /* 0x000fc80003f04070 */
[----:B------:R-:W-:-:S13]  /*0c50*/  ISETP.GT.AND.EX P0, PT, RZ, RZ, PT, P0 ;  /* 0x000000ffff00720c */ /* 0x000fda0003f04300 */
[----:B------:R-:W-:Y:S05]  /*0c60*/  @P0 BRA `(.L_x_17) ;  /* 0x0000000000900947 */ /* 0x000fea0003800000 */
[----:B------:R-:W-:-:S04]  /*0c70*/  ISETP.NE.U32.AND P0, PT, R3, 0x1, PT ;  /* 0x000000010300780c */ /* 0x000fc80003f05070 */
[----:B------:R-:W-:-:S13]  /*0c80*/  ISETP.NE.AND.EX P0, PT, RZ, RZ, PT, P0 ;  /* 0x000000ffff00720c */ /* 0x000fda0003f05300 */
[----:B------:R-:W-:Y:S05]  /*0c90*/  @!P0 BRA `(.L_x_18) ;  /* 0x0000000000608947 */ /* 0x000fea0003800000 */
[----:B------:R-:W-:-:S04]  /*0ca0*/  ISETP.NE.U32.AND P0, PT, R3, 0x2, PT ;  /* 0x000000020300780c */ /* 0x000fc80003f05070 */
[----:B------:R-:W-:-:S13]  /*0cb0*/  ISETP.NE.AND.EX P0, PT, RZ, RZ, PT, P0 ;  /* 0x000000ffff00720c */ /* 0x000fda0003f05300 */
[----:B------:R-:W-:Y:S05]  /*0cc0*/  @!P0 BRA `(.L_x_19) ;  /* 0x0000000000308947 */ /* 0x000fea0003800000 */
[----:B------:R-:W-:-:S04]  /*0cd0*/  ISETP.NE.U32.AND P0, PT, R3, 0x3, PT ;  /* 0x000000030300780c */ /* 0x000fc80003f05070 */
[----:B------:R-:W-:-:S13]  /*0ce0*/  ISETP.NE.AND.EX P0, PT, RZ, RZ, PT, P0 ;  /* 0x000000ffff00720c */ /* 0x000fda0003f05300 */
[----:B------:R-:W-:Y:S05]  /*0cf0*/  @P0 EXIT ;  /* 0x000000000000094d */ /* 0x000fea0003800000 */
[----:B0-----:R-:W0:Y:S08]  /*0d00*/  I2F.F64.U64 R2, R4 ;  /* 0x0000000400027312 */ /* 0x001e300000301800 */
[----:B------:R-:W5:Y:S01]  /*0d10*/  I2F.F64.U64 R16, R16 ;  /* 0x0000001000107312 */ /* 0x000f620000301800 */
[----:B0-----:R-:W-:Y:S07]  /*0d20*/  STG.E.64 desc[UR4][R26.64], R2 ;  /* 0x000000021a007986 */ /* 0x001fee000c101b04 */
[----:B------:R-:W0:Y:S01]  /*0d30*/  I2F.F64.U64 R30, R30 ;  /* 0x0000001e001e7312 */ /* 0x000e220000301800 */
[----:B-----5:R-:W-:Y:S07]  /*0d40*/  STG.E.64 desc[UR4][R24.64], R16 ;  /* 0x0000001018007986 */ /* 0x020fee000c101b04 */
[----:B------:R-:W5:Y:S01]  /*0d50*/  I2F.F64.U32 R36, R36 ;  /* 0x0000002400247312 */ /* 0x000f620000201800 */
[----:B0-----:R-:W-:Y:S04]  /*0d60*/  STG.E.64 desc[UR4][R22.64], R30 ;  /* 0x0000001e16007986 */ /* 0x001fe8000c101b04 */
[----:B-----5:R-:W-:Y:S01]  /*0d70*/  STG.E.64 desc[UR4][R20.64], R36 ;  /* 0x0000002414007986 */ /* 0x020fe2000c101b04 */
[----:B------:R-:W-:Y:S05]  /*0d80*/  EXIT ;  /* 0x000000000000794d */ /* 0x000fea0003800000 */
.L_x_19:
[----:B0-----:R-:W0:Y:S08]  /*0d90*/  I2F.F64.U64 R4, R4 ;  /* 0x0000000400047312 */ /* 0x001e300000301800 */
[----:B------:R-:W5:Y:S01]  /*0da0*/  I2F.F64.U64 R16, R16 ;  /* 0x0000001000107312 */ /* 0x000f620000301800 */
[----:B0-----:R-:W-:Y:S07]  /*0db0*/  STG.E.64 desc[UR4][R26.64], R4 ;  /* 0x000000041a007986 */ /* 0x001fee000c101b04 */
[----:B------:R-:W0:Y:S01]  /*0dc0*/  I2F.F64.U32 R2, R2 ;  /* 0x0000000200027312 */ /* 0x000e220000201800 */
[----:B-----5:R-:W-:Y:S07]  /*0dd0*/  STG.E.64 desc[UR4][R24.64], R16 ;  /* 0x0000001018007986 */ /* 0x020fee000c101b04 */
[----:B--2---:R-:W2:Y:S01]  /*0de0*/  I2F.F64.U64 R14, R14 ;  /* 0x0000000e000e7312 */ /* 0x004ea20000301800 */
[----:B0-----:R-:W-:Y:S04]  /*0df0*/  STG.E.64 desc[UR4][R22.64], R2 ;  /* 0x0000000216007986 */ /* 0x001fe8000c101b04 */
[----:B--2---:R-:W-:Y:S01]  /*0e00*/  STG.E.64 desc[UR4][R20.64], R14 ;  /* 0x0000000e14007986 */ /* 0x004fe2000c101b04 */
[----:B------:R-:W-:Y:S05]  /*0e10*/  EXIT ;  /* 0x000000000000794d */ /* 0x000fea0003800000 */
.L_x_18:
[----:B------:R-:W5:Y:S08]  /*0e20*/  I2F.F64.U32 R2, R2 ;  /* 0x0000000200027312 */ /* 0x000f700000201800 */
[----:B--2---:R-:W2:Y:S01]  /*0e30*/  I2F.F64.U64 R14, R14 ;  /* 0x0000000e000e7312 */ /* 0x004ea20000301800 */
[----:B-----5:R-:W-:Y:S07]  /*0e40*/  STG.E.64 desc[UR4][R26.64], R2 ;  /* 0x000000021a007986 */ /* 0x020fee000c101b04 */
[----:B------:R-:W5:Y:S01]  /*0e50*/  I2F.F64.U64 R30, R30 ;  /* 0x0000001e001e7312 */ /* 0x000f620000301800 */
[----:B--2---:R-:W-:Y:S07]  /*0e60*/  STG.E.64 desc[UR4][R24.64], R14 ;  /* 0x0000000e18007986 */ /* 0x004fee000c101b04 */
[----:B------:R-:W2:Y:S01]  /*0e70*/  I2F.F64.U32 R36, R36 ;  /* 0x0000002400247312 */ /* 0x000ea20000201800 */
[----:B-----5:R-:W-:Y:S04]  /*0e80*/  STG.E.64 desc[UR4][R22.64], R30 ;  /* 0x0000001e16007986 */ /* 0x020fe8000c101b04 */
[----:B--2---:R-:W-:Y:S01]  /*0e90*/  STG.E.64 desc[UR4][R20.64], R36 ;  /* 0x0000002414007986 */ /* 0x004fe2000c101b04 */
[----:B------:R-:W-:Y:S05]  /*0ea0*/  EXIT ;  /* 0x000000000000794d */ /* 0x000fea0003800000 */
.L_x_17:
        /* <DEDUP_REMOVED lines=8> */
[----:B------:R-:W-:Y:S05]  /*0f30*/  @P0 EXIT ;  /* 0x000000000000094d */ /* 0x000fea0003800000 */
[----:B------:R-:W5:Y:S08]  /*0f40*/  I2F.F64.U32 R2, R2 ;  /* 0x0000000200027312 */ /* 0x000f700000201800 */
[----:B--2---:R-:W2:Y:S01]  /*0f50*/  I2F.F64.U64 R14, R14 ;  /* 0x0000000e000e7312 */ /* 0x004ea20000301800 */
[----:B-----5:R-:W-:Y:S07]  /*0f60*/  STG.E.64 desc[UR4][R26.64], R2 ;  /* 0x000000021a007986 */ /* 0x020fee000c101b04 */
[----:B------:R-:W5:Y:S01]  /*0f70*/  I2F.F64.U64 R18, R18 ;  /* 0x0000001200127312 */ /* 0x000f620000301800 */
[----:B--2---:R-:W-:Y:S07]  /*0f80*/  STG.E.64 desc[UR4][R24.64], R14 ;  /* 0x0000000e18007986 */ /* 0x004fee000c101b04 */
[----:B----4-:R-:W2:Y:S01]  /*0f90*/  I2F.F64.U64 R12, R12 ;  /* 0x0000000c000c7312 */ /* 0x010ea20000301800 */
[----:B-----5:R-:W-:Y:S04]  /*0fa0*/  STG.E.64 desc[UR4][R22.64], R18 ;  /* 0x0000001216007986 */ /* 0x020fe8000c101b04 */
[----:B--2---:R-:W-:Y:S01]  /*0fb0*/  STG.E.64 desc[UR4][R20.64], R12 ;  /* 0x0000000c14007986 */ /* 0x004fe2000c101b04 */
[----:B------:R-:W-:Y:S05]  /*0fc0*/  EXIT ;  /* 0x000000000000794d */ /* 0x000fea0003800000 */
.L_x_21:
[----:B------:R-:W5:Y:S08]  /*0fd0*/  I2F.F64.U64 R30, R30 ;  /* 0x0000001e001e7312 */ /* 0x000f700000301800 */
[----:B------:R-:W0:Y:S01]  /*0fe0*/  I2F.F64.U32 R36, R36 ;  /* 0x0000002400247312 */ /* 0x000e220000201800 */
[----:B-----5:R-:W-:Y:S07]  /*0ff0*/  STG.E.64 desc[UR4][R26.64], R30 ;  /* 0x0000001e1a007986 */ /* 0x020fee000c101b04 */
[----:B------:R-:W5:Y:S01]  /*1000*/  I2F.F64.U64 R18, R18 ;  /* 0x0000001200127312 */ /* 0x000f620000301800 */
[----:B0-----:R-:W-:Y:S07]  /*1010*/  STG.E.64 desc[UR4][R24.64], R36 ;  /* 0x0000002418007986 */ /* 0x001fee000c101b04 */
[----:B----4-:R-:W0:Y:S01]  /*1020*/  I2F.F64.U64 R12, R12 ;  /* 0x0000000c000c7312 */ /* 0x010e220000301800 */
[----:B-----5:R-:W-:Y:S04]  /*1030*/  STG.E.64 desc[UR4][R22.64], R18 ;  /* 0x0000001216007986 */ /* 0x020fe8000c101b04 */
[----:B0-----:R-:W-:Y:S01]  /*1040*/  STG.E.64 desc[UR4][R20.64], R12 ;  /* 0x0000000c14007986 */ /* 0x001fe2000c101b04 */
[----:B------:R-:W-:Y:S05]  /*1050*/  EXIT ;  /* 0x000000000000794d */ /* 0x000fea0003800000 */
.L_x_20:
        /* <DEDUP_REMOVED lines=11> */
[----:B----4-:R-:W4:Y:S01]  /*1110*/  I2F.F64.U64 R12, R12 ;  /* 0x0000000c000c7312 */ /* 0x010f220000301800 */
[----:B0-----:R-:W-:Y:S04]  /*1120*/  STG.E.64 desc[UR4][R22.64], R18 ;  /* 0x0000001216007986 */ /* 0x001fe8000c101b04 */
[----:B----4-:R-:W-:Y:S01]  /*1130*/  STG.E.64 desc[UR4][R20.64], R12 ;  /* 0x0000000c14007986 */ /* 0x010fe2000c101b04 */
[----:B------:R-:W-:Y:S05]  /*1140*/  EXIT ;  /* 0x000000000000794d */ /* 0x000fea0003800000 */
.L_x_22:
[----:B------:R-:W5:Y:S08]  /*1150*/  I2F.F64.U64 R30, R30 ;  /* 0x0000001e001e7312 */ /* 0x000f700000301800 */
[----:B------:R-:W0:Y:S01]  /*1160*/  I2F.F64.U32 R36, R36 ;  /* 0x0000002400247312 */ /* 0x000e220000201800 */
[----:B-----5:R-:W-:Y:S07]  /*1170*/  STG.E.64 desc[UR4][R26.64], R30 ;  /* 0x0000001e1a007986 */ /* 0x020fee000c101b04 */
[----:B------:R-:W5:Y:S01]  /*1180*/  I2F.F64.U32 R2, R2 ;  /* 0x0000000200027312 */ /* 0x000f620000201800 */
[----:B0-----:R-:W-:Y:S07]  /*1190*/  STG.E.64 desc[UR4][R24.64], R36 ;  /* 0x0000002418007986 */ /* 0x001fee000c101b04 */
[----:B--2---:R-:W0:Y:S01]  /*11a0*/  I2F.F64.U64 R14, R14 ;  /* 0x0000000e000e7312 */ /* 0x004e220000301800 */
[----:B-----5:R-:W-:Y:S04]  /*11b0*/  STG.E.64 desc[UR4][R22.64], R2 ;  /* 0x0000000216007986 */ /* 0x020fe8000c101b04 */
[----:B0-----:R-:W-:Y:S01]  /*11c0*/  STG.E.64 desc[UR4][R20.64], R14 ;  /* 0x0000000e14007986 */ /* 0x001fe2000c101b04 */
[----:B------:R-:W-:Y:S05]  /*11d0*/  EXIT ;  /* 0x000000000000794d */ /* 0x000fea0003800000 */
.L_x_16:
        /* <DEDUP_REMOVED lines=12> */
[----:B------:R-:W5:Y:S08]  /*12a0*/  I2F.F64.U64 R18, R18 ;  /* 0x0000001200127312 */ /* 0x000f700000301800 */
[----:B----4-:R-:W4:Y:S01]  /*12b0*/  I2F.F64.U64 R12, R12 ;  /* 0x0000000c000c7312 */ /* 0x010f220000301800 */
[----:B-----5:R-:W-:Y:S07]  /*12c0*/  STG.E.64 desc[UR4][R26.64], R18 ;  /* 0x000000121a007986 */ /* 0x020fee000c101b04 */
[----:B------:R-:W5:Y:S01]  /*12d0*/  I2F.F64.U32 R2, R2 ;  /* 0x0000000200027312 */ /* 0x000f620000201800 */
[----:B----4-:R-:W-:Y:S07]  /*12e0*/  STG.E.64 desc[UR4][R24.64], R12 ;  /* 0x0000000c18007986 */ /* 0x010fee000c101b04 */
[----:B--2---:R-:W2:Y:S01]  /*12f0*/  I2F.F64.U64 R14, R14 ;  /* 0x0000000e000e7312 */ /* 0x004ea20000301800 */
[----:B-----5:R-:W-:Y:S04]  /*1300*/  STG.E.64 desc[UR4][R22.64], R2 ;  /* 0x0000000216007986 */ /* 0x020fe8000c101b04 */
[----:B--2---:R-:W-:Y:S01]  /*1310*/  STG.E.64 desc[UR4][R20.64], R14 ;  /* 0x0000000e14007986 */ /* 0x004fe2000c101b04 */
[----:B------:R-:W-:Y:S05]  /*1320*/  EXIT ;  /* 0x000000000000794d */ /* 0x000fea0003800000 */
.L_x_25:
        /* <DEDUP_REMOVED lines=9> */
.L_x_24:
[----:B------:R-:W5:Y:S08]  /*13c0*/  I2F.F64.U64 R18, R18 ;  /* 0x0000001200127312 */ /* 0x000f700000301800 */
[----:B----4-:R-:W4:Y:S01]  /*13d0*/  I2F.F64.U64 R12, R12 ;  /* 0x0000000c000c7312 */ /* 0x010f220000301800 */
[----:B-----5:R-:W-:Y:S07]  /*13e0*/  STG.E.64 desc[UR4][R26.64], R18 ;  /* 0x000000121a007986 */ /* 0x020fee000c101b04 */
[----:B0-----:R-:W0:Y:S01]  /*13f0*/  I2F.F64.U64 R4, R4 ;  /* 0x0000000400047312 */ /* 0x001e220000301800 */
[----:B----4-:R-:W-:Y:S07]  /*1400*/  STG.E.64 desc[UR4][R24.64], R12 ;  /* 0x0000000c18007986 */ /* 0x010fee000c101b04 */
[----:B------:R-:W4:Y:S01]  /*1410*/  I2F.F64.U64 R16, R16 ;  /* 0x0000001000107312 */ /* 0x000f220000301800 */
[----:B0-----:R-:W-:Y:S04]  /*1420*/  STG.E.64 desc[UR4][R22.64], R4 ;  /* 0x0000000416007986 */ /* 0x001fe8000c101b04 */
[----:B----4-:R-:W-:Y:S01]  /*1430*/  STG.E.64 desc[UR4][R20.64], R16 ;  /* 0x0000001014007986 */ /* 0x010fe2000c101b04 */
[----:B------:R-:W-:Y:S05]  /*1440*/  EXIT ;  /* 0x000000000000794d */ /* 0x000fea0003800000 */
.L_x_23:
        /* <DEDUP_REMOVED lines=9> */
[----:B------:R-:W5:Y:S08]  /*14e0*/  I2F.F64.U64 R30, R30 ;  /* 0x0000001e001e7312 */ /* 0x000f700000301800 */
[----:B------:R-:W1:Y:S01]  /*14f0*/  I2F.F64.U32 R36, R36 ;  /* 0x0000002400247312 */ /* 0x000e620000201800 */
[----:B-----5:R-:W-:Y:S07]  /*1500*/  STG.E.64 desc[UR4][R26.64], R30 ;  /* 0x0000001e1a007986 */ /* 0x020fee000c101b04 */
[----:B0-----:R-:W0:Y:S01]  /*1510*/  I2F.F64.U64 R4, R4 ;  /* 0x0000000400047312 */ /* 0x001e220000301800 */
[----:B-1----:R-:W-:Y:S07]  /*1520*/  STG.E.64 desc[UR4][R24.64], R36 ;  /* 0x0000002418007986 */ /* 0x002fee000c101b04 */
[----:B------:R-:W1:Y:S01]  /*1530*/  I2F.F64.U64 R16, R16 ;  /* 0x0000001000107312 */ /* 0x000e620000301800 */
[----:B0-----:R-:W-:Y:S04]  /*1540*/  STG.E.64 desc[UR4][R22.64], R4 ;  /* 0x0000000416007986 */ /* 0x001fe8000c101b04 */
[----:B-1----:R-:W-:Y:S01]  /*1550*/  STG.E.64 desc[UR4][R20.64], R16 ;  /* 0x0000001014007986 */ /* 0x002fe2000c101b04 */
[----:B------:R-:W-:Y:S05]  /*1560*/  EXIT ;  /* 0x000000000000794d */ /* 0x000fea0003800000 */
.L_x_27:
[----:B------:R-:W5:Y:S08]  /*1570*/  I2F.F64.U64 R18, R18 ;  /* 0x0000001200127312 */ /* 0x000f700000301800 */
[----:B----4-:R-:W4:Y:S01]  /*1580*/  I2F.F64.U64 R12, R12 ;  /* 0x0000000c000c7312 */ /* 0x010f220000301800 */
[----:B-----5:R-:W-:Y:S07]  /*1590*/  STG.E.64 desc[UR4][R26.64], R18 ;  /* 0x000000121a007986 */ /* 0x020fee000c101b04 */
[----:B------:R-:W5:Y:S01]  /*15a0*/  I2F.F64.U64 R30, R30 ;  /* 0x0000001e001e7312 */ /* 0x000f620000301800 */
[----:B----4-:R-:W-:Y:S07]  /*15b0*/  STG.E.64 desc[UR4][R24.64], R12 ;  /* 0x0000000c18007986 */ /* 0x010fee000c101b04 */
[----:B------:R-:W4:Y:S01]  /*15c0*/  I2F.F64.U32 R36, R36 ;  /* 0x0000002400247312 */ /* 0x000f220000201800 */
[----:B-----5:R-:W-:Y:S04]  /*15d0*/  STG.E.64 desc[UR4][R22.64], R30 ;  /* 0x0000001e16007986 */ /* 0x020fe8000c101b04 */
[----:B----4-:R-:W-:Y:S01]  /*15e0*/  STG.E.64 desc[UR4][R20.64], R36 ;  /* 0x0000002414007986 */ /* 0x010fe2000c101b04 */
[----:B------:R-:W-:Y:S05]  /*15f0*/  EXIT ;  /* 0x000000000000794d */ /* 0x000fea0003800000 */
.L_x_26:
[----:B------:R-:W-:-:S04]  /*1600*/  ISETP.NE.U32.AND P0, PT, R3, 0xd, PT ;  /* 0x0000000d0300780c */ /* 0x000fc80003f05070 */
[----:B------:R-:W-:-:S13]  /*1610*/  ISETP.NE.AND.EX P0, PT, RZ, RZ, PT, P0 ;  /* 0x000000ffff00720c */ /* 0x000fda0003f05300 */
[----:B------:R-:W-:Y:S05]  /*1620*/  @!P0 BRA `(.L_x_28) ;  /* 0x0000000000308947 */ /* 0x000fea0003800000 */
[----:B------:R-:W-:-:S04]  /*1630*/  ISETP.NE.U32.AND P0, PT, R3, 0xe, PT ;  /* 0x0000000e0300780c */ /* 0x000fc80003f05070 */
[----:B------:R-:W-:-:S13]  /*1640*/  ISETP.NE.AND.EX P0, PT, RZ, RZ, PT, P0 ;  /* 0x000000ffff00720c */ /* 0x000fda0003f05300 */
[----:B------:R-:W-:Y:S05]  /*1650*/  @P0 EXIT ;  /* 0x000000000000094d */ /* 0x000fea0003800000 */
        /* <DEDUP_REMOVED lines=9> */
.L_x_28:
[----:B------:R-:W5:Y:S08]  /*16f0*/  I2F.F64.U32 R2, R2 ;  /* 0x0000000200027312 */ /* 0x000f700000201800 */
[----:B--2---:R-:W2:Y:S01]  /*1700*/  I2F.F64.U64 R14, R14 ;  /* 0x0000000e000e7312 */ /* 0x004ea20000301800 */
[----:B-----5:R-:W-:Y:S07]  /*1710*/  STG.E.64 desc[UR4][R26.64], R2 ;  /* 0x000000021a007986 */ /* 0x020fee000c101b04 */
[----:B0-----:R-:W0:Y:S01]  /*1720*/  I2F.F64.U64 R4, R4 ;  /* 0x0000000400047312 */ /* 0x001e220000301800 */
[----:B--2---:R-:W-:Y:S07]  /*1730*/  STG.E.64 desc[UR4][R24.64], R14 ;  /* 0x0000000e18007986 */ /* 0x004fee000c101b04 */
[----:B------:R-:W2:Y:S01]  /*1740*/  I2F.F64.U64 R16, R16 ;  /* 0x0000001000107312 */ /* 0x000ea20000301800 */
[----:B0-----:R-:W-:Y:S04]  /*1750*/  STG.E.64 desc[UR4][R22.64], R4 ;  /* 0x0000000416007986 */ /* 0x001fe8000c101b04 */
[----:B--2---:R-:W-:Y:S01]  /*1760*/  STG.E.64 desc[UR4][R20.64], R16 ;  /* 0x0000001014007986 */ /* 0x004fe2000c101b04 */
[----:B------:R-:W-:Y:S05]  /*1770*/  EXIT ;  /* 0x000000000000794d */ /* 0x000fea0003800000 */
        .weak           $__internal_0_$__cuda_sm20_div_rn_f64_full
        .type           $__internal_0_$__cuda_sm20_div_rn_f64_full,@function
        .size           $__internal_0_$__cuda_sm20_div_rn_f64_full,(.L_x_35 - $__internal_0_$__cuda_sm20_div_rn_f64_full)
$__internal_0_$__cuda_sm20_div_rn_f64_full:
[----:B------:R-:W-:Y:S01]  /*1780*/  FSETP.GEU.AND P2, PT, |R11|, 1.469367938527859385e-39, PT ;  /* 0x001000000b00780b */ /* 0x000fe20003f4e200 */
[----:B------:R-:W-:Y:S01]  /*1790*/  IMAD.MOV.U32 R6, RZ, RZ, R8 ;  /* 0x000000ffff067224 */ /* 0x000fe200078e0008 */
[C---:B------:R-:W-:Y:S01]  /*17a0*/  FSETP.GEU.AND P0, PT, |R7|.reuse, 1.469367938527859385e-39, PT ;  /* 0x001000000700780b */ /* 0x040fe20003f0e200 */
[----:B------:R-:W-:Y:S01]  /*17b0*/  IMAD.MOV.U32 R42, RZ, RZ, 0x1ca00000 ;  /* 0x1ca00000ff2a7424 */ /* 0x000fe200078e00ff */
[----:B------:R-:W-:Y:S01]  /*17c0*/  LOP3.LUT R9, R7, 0x800fffff, RZ, 0xc0, !PT ;  /* 0x800fffff07097812 */ /* 0x000fe200078ec0ff */
[----:B------:R-:W-:Y:S01]  /*17d0*/  IMAD.MOV.U32 R46, RZ, RZ, 0x1 ;  /* 0x00000001ff2e7424 */ /* 0x000fe200078e00ff */
[----:B------:R-:W-:Y:S01]  /*17e0*/  LOP3.LUT R5, R11, 0x7ff00000, RZ, 0xc0, !PT ;  /* 0x7ff000000b057812 */ /* 0x000fe200078ec0ff */
[----:B------:R-:W-:Y:S01]  /*17f0*/  BSSY.RECONVERGENT B2, `(.L_x_29) ;  /* 0x0000050000027945 */ /* 0x000fe20003800200 */
[----:B------:R-:W-:Y:S02]  /*1800*/  LOP3.LUT R9, R9, 0x3ff00000, RZ, 0xfc, !PT ;  /* 0x3ff0000009097812 */ /* 0x000fe400078efcff */
[----:B------:R-:W-:Y:S01]  /*1810*/  LOP3.LUT R44, R7, 0x7ff00000, RZ, 0xc0, !PT ;  /* 0x7ff00000072c7812 */ /* 0x000fe200078ec0ff */
[----:B------:R-:W-:-:S02]  /*1820*/  IMAD.MOV.U32 R43, RZ, RZ, R5 ;  /* 0x000000ffff2b7224 */ /* 0x000fc400078e0005 */
[----:B------:R-:W-:Y:S01]  /*1830*/  @!P2 LOP3.LUT R38, R7, 0x7ff00000, RZ, 0xc0, !PT ;  /* 0x7ff000000726a812 */ /* 0x000fe200078ec0ff */
[----:B------:R-:W-:Y:S01]  /*1840*/  @!P2 IMAD.MOV.U32 R40, RZ, RZ, RZ ;  /* 0x000000ffff28a224 */ /* 0x000fe200078e00ff */
[----:B------:R-:W-:Y:S01]  /*1850*/  @!P0 DMUL R8, R6, 8.98846567431157953865e+307 ;  /* 0x7fe0000006088828 */ /* 0x000fe20000000000 */
[C---:B------:R-:W-:Y:S02]  /*1860*/  ISETP.GE.U32.AND P1, PT, R5.reuse, R44, PT ;  /* 0x0000002c0500720c */ /* 0x040fe40003f26070 */
[----:B------:R-:W-:Y:S02]  /*1870*/  @!P2 ISETP.GE.U32.AND P3, PT, R5, R38, PT ;  /* 0x000000260500a20c */ /* 0x000fe40003f66070 */
[C---:B------:R-:W-:Y:S01]  /*1880*/  SEL R39, R42.reuse, 0x63400000, !P1 ;  /* 0x634000002a277807 */ /* 0x040fe20004800000 */
[----:B------:R-:W0:Y:S01]  /*1890*/  MUFU.RCP64H R47, R9 ;  /* 0x00000009002f7308 */ /* 0x000e220000001800 */
[----:B------:R-:W-:Y:S02]  /*18a0*/  @!P2 SEL R41, R42, 0x63400000, !P3 ;  /* 0x634000002a29a807 */ /* 0x000fe40005800000 */
[----:B------:R-:W-:-:S02]  /*18b0*/  LOP3.LUT R39, R39, 0x800fffff, R11, 0xf8, !PT ;  /* 0x800fffff27277812 */ /* 0x000fc400078ef80b */
[----:B------:R-:W-:Y:S02]  /*18c0*/  @!P2 LOP3.LUT R38, R41, 0x80000000, R11, 0xf8, !PT ;  /* 0x800000002926a812 */ /* 0x000fe400078ef80b */
[----:B------:R-:W-:Y:S02]  /*18d0*/  @!P0 LOP3.LUT R44, R9, 0x7ff00000, RZ, 0xc0, !PT ;  /* 0x7ff00000092c8812 */ /* 0x000fe400078ec0ff */
[----:B------:R-:W-:Y:S01]  /*18e0*/  @!P2 LOP3.LUT R41, R38, 0x100000, RZ, 0xfc, !PT ;  /* 0x001000002629a812 */ /* 0x000fe200078efcff */
[----:B------:R-:W-:-:S06]  /*18f0*/  IMAD.MOV.U32 R38, RZ, RZ, R10 ;  /* 0x000000ffff267224 */ /* 0x000fcc00078e000a */
[----:B------:R-:W-:Y:S02]  /*1900*/  @!P2 DFMA R38, R38, 2, -R40 ;  /* 0x400000002626a82b */ /* 0x000fe40000000828 */
[----:B0-----:R-:W-:-:S08]  /*1910*/  DFMA R40, R46, -R8, 1 ;  /* 0x3ff000002e28742b */ /* 0x001fd00000000808 */
[----:B------:R-:W-:Y:S01]  /*1920*/  DFMA R40, R40, R40, R40 ;  /* 0x000000282828722b */ /* 0x000fe20000000028 */
[----:B------:R-:W-:-:S05]  /*1930*/  @!P2 LOP3.LUT R43, R39, 0x7ff00000, RZ, 0xc0, !PT ;  /* 0x7ff00000272ba812 */ /* 0x000fca00078ec0ff */
[----:B------:R-:W-:Y:S02]  /*1940*/  VIADD R45, R43, 0xffffffff ;  /* 0xffffffff2b2d7836 */ /* 0x000fe40000000000 */
[----:B------:R-:W-:-:S03]  /*1950*/  DFMA R46, R46, R40, R46 ;  /* 0x000000282e2e722b */ /* 0x000fc6000000002e */
[----:B------:R-:W-:Y:S01]  /*1960*/  ISETP.GT.U32.AND P0, PT, R45, 0x7feffffe, PT ;  /* 0x7feffffe2d00780c */ /* 0x000fe20003f04070 */
[----:B------:R-:W-:-:S04]  /*1970*/  VIADD R45, R44, 0xffffffff ;  /* 0xffffffff2c2d7836 */ /* 0x000fc80000000000 */
[----:B------:R-:W-:Y:S01]  /*1980*/  DFMA R48, R46, -R8, 1 ;  /* 0x3ff000002e30742b */ /* 0x000fe20000000808 */
[----:B------:R-:W-:-:S07]  /*1990*/  ISETP.GT.U32.OR P0, PT, R45, 0x7feffffe, P0 ;  /* 0x7feffffe2d00780c */ /* 0x000fce0000704470 */
[----:B------:R-:W-:-:S08]  /*19a0*/  DFMA R48, R46, R48, R46 ;  /* 0x000000302e30722b */ /* 0x000fd0000000002e */
[----:B------:R-:W-:-:S08]  /*19b0*/  DMUL R46, R48, R38 ;  /* 0x00000026302e7228 */ /* 0x000fd00000000000 */
[----:B------:R-:W-:-:S08]  /*19c0*/  DFMA R40, R46, -R8, R38 ;  /* 0x800000082e28722b */ /* 0x000fd00000000026 */
[----:B------:R-:W-:Y:S01]  /*19d0*/  DFMA R40, R48, R40, R46 ;  /* 0x000000283028722b */ /* 0x000fe2000000002e */
[----:B------:R-:W-:Y:S10]  /*19e0*/  @P0 BRA `(.L_x_30) ;  /* 0x00000000006c0947 */ /* 0x000ff40003800000 */
[----:B------:R-:W-:-:S04]  /*19f0*/  LOP3.LUT R44, R7, 0x7ff00000, RZ, 0xc0, !PT ;  /* 0x7ff00000072c7812 */ /* 0x000fc800078ec0ff */
[CC--:B------:R-:W-:Y:S02]  /*1a00*/  VIADDMNMX R10, R5.reuse, -R44.reuse, 0xb9600000, !PT ;  /* 0xb9600000050a7446 */ /* 0x0c0fe4000780092c */
[----:B------:R-:W-:Y:S02]  /*1a10*/  ISETP.GE.U32.AND P0, PT, R5, R44, PT ;  /* 0x0000002c0500720c */ /* 0x000fe40003f06070 */
[----:B------:R-:W-:Y:S01]  /*1a20*/  VIMNMX R5, PT, PT, R10, 0x46a00000, PT ;  /* 0x46a000000a057848 */ /* 0x000fe20003fe0100 */
[----:B------:R-:W-:Y:S01]  /*1a30*/  IMAD.MOV.U32 R10, RZ, RZ, RZ ;  /* 0x000000ffff0a7224 */ /* 0x000fe200078e00ff */
[----:B------:R-:W-:-:S05]  /*1a40*/  SEL R42, R42, 0x63400000, !P0 ;  /* 0x634000002a2a7807 */ /* 0x000fca0004000000 */
[----:B------:R-:W-:-:S04]  /*1a50*/  IMAD.IADD R5, R5, 0x1, -R42 ;  /* 0x0000000105057824 */ /* 0x000fc800078e0a2a */
[----:B------:R-:W-:-:S06]  /*1a60*/  VIADD R11, R5, 0x7fe00000 ;  /* 0x7fe00000050b7836 */ /* 0x000fcc0000000000 */
[----:B------:R-:W-:-:S10]  /*1a70*/  DMUL R46, R40, R10 ;  /* 0x0000000a282e7228 */ /* 0x000fd40000000000 */
[----:B------:R-:W-:-:S13]  /*1a80*/  FSETP.GTU.AND P0, PT, |R47|, 1.469367938527859385e-39, PT ;  /* 0x001000002f00780b */ /* 0x000fda0003f0c200 */
[----:B------:R-:W-:Y:S05]  /*1a90*/  @P0 BRA `(.L_x_31) ;  /* 0x0000000000940947 */ /* 0x000fea0003800000 */
[----:B------:R-:W-:-:S06]  /*1aa0*/  DFMA R8, R40, -R8, R38 ;  /* 0x800000082808722b */ /* 0x000fcc0000000026 */
[----:B------:R-:W-:-:S04]  /*1ab0*/  IMAD.MOV.U32 R8, RZ, RZ, RZ ;  /* 0x000000ffff087224 */ /* 0x000fc800078e00ff */
[C---:B------:R-:W-:Y:S02]  /*1ac0*/  FSETP.NEU.AND P0, PT, R9.reuse, RZ, PT ;  /* 0x000000ff0900720b */ /* 0x040fe40003f0d000 */
[----:B------:R-:W-:-:S04]  /*1ad0*/  LOP3.LUT R10, R9, 0x80000000, R7, 0x48, !PT ;  /* 0x80000000090a7812 */ /* 0x000fc800078e4807 */
[----:B------:R-:W-:-:S07]  /*1ae0*/  LOP3.LUT R9, R10, R11, RZ, 0xfc, !PT ;  /* 0x0000000b0a097212 */ /* 0x000fce00078efcff */
[----:B------:R-:W-:Y:S05]  /*1af0*/  @!P0 BRA `(.L_x_31) ;  /* 0x00000000007c8947 */ /* 0x000fea0003800000 */
[----:B------:R-:W-:Y:S01]  /*1b00*/  IMAD.MOV R7, RZ, RZ, -R5 ;  /* 0x000000ffff077224 */ /* 0x000fe200078e0a05 */
[----:B------:R-:W-:Y:S01]  /*1b10*/  DMUL.RP R8, R40, R8 ;  /* 0x0000000828087228 */ /* 0x000fe20000008000 */
[----:B------:R-:W-:Y:S01]  /*1b20*/  IMAD.MOV.U32 R6, RZ, RZ, RZ ;  /* 0x000000ffff067224 */ /* 0x000fe200078e00ff */
[----:B------:R-:W-:-:S05]  /*1b30*/  IADD3 R5, PT, PT, -R5, -0x43300000, RZ ;  /* 0xbcd0000005057810 */ /* 0x000fca0007ffe1ff */
[----:B------:R-:W-:-:S10]  /*1b40*/  DFMA R6, R46, -R6, R40 ;  /* 0x800000062e06722b */ /* 0x000fd40000000028 */
[----:B------:R-:W-:Y:S02]  /*1b50*/  FSETP.NEU.AND P0, PT, |R7|, R5, PT ;  /* 0x000000050700720b */ /* 0x000fe40003f0d200 */
[----:B------:R-:W-:Y:S02]  /*1b60*/  LOP3.LUT R5, R9, R10, RZ, 0x3c, !PT ;  /* 0x0000000a09057212 */ /* 0x000fe400078e3cff */
[----:B------:R-:W-:Y:S02]  /*1b70*/  FSEL R46, R8, R46, !P0 ;  /* 0x0000002e082e7208 */ /* 0x000fe40004000000 */
[----:B------:R-:W-:Y:S01]  /*1b80*/  FSEL R47, R5, R47, !P0 ;  /* 0x0000002f052f7208 */ /* 0x000fe20004000000 */
[----:B------:R-:W-:Y:S06]  /*1b90*/  BRA `(.L_x_31) ;  /* 0x0000000000547947 */ /* 0x000fec0003800000 */
.L_x_30:
[----:B------:R-:W-:-:S14]  /*1ba0*/  DSETP.NAN.AND P0, PT, R10, R10, PT ;  /* 0x0000000a0a00722a */ /* 0x000fdc0003f08000 */
[----:B------:R-:W-:Y:S05]  /*1bb0*/  @P0 BRA `(.L_x_32) ;  /* 0x0000000000440947 */ /* 0x000fea0003800000 */
[----:B------:R-:W-:-:S14]  /*1bc0*/  DSETP.NAN.AND P0, PT, R6, R6, PT ;  /* 0x000000060600722a */ /* 0x000fdc0003f08000 */
[----:B------:R-:W-:Y:S05]  /*1bd0*/  @P0 BRA `(.L_x_33) ;  /* 0x0000000000300947 */ /* 0x000fea0003800000 */
[----:B------:R-:W-:Y:S01]  /*1be0*/  ISETP.NE.AND P0, PT, R43, R44, PT ;  /* 0x0000002c2b00720c */ /* 0x000fe20003f05270 */
[----:B------:R-:W-:Y:S02]  /*1bf0*/  IMAD.MOV.U32 R46, RZ, RZ, 0x0 ;  /* 0x00000000ff2e7424 */ /* 0x000fe400078e00ff */
[----:B------:R-:W-:-:S10]  /*1c00*/  IMAD.MOV.U32 R47, RZ, RZ, -0x80000 ;  /* 0xfff80000ff2f7424 */ /* 0x000fd400078e00ff */
[----:B------:R-:W-:Y:S05]  /*1c10*/  @!P0 BRA `(.L_x_31) ;  /* 0x0000000000348947 */ /* 0x000fea0003800000 */
[----:B------:R-:W-:Y:S02]  /*1c20*/  ISETP.NE.AND P0, PT, R43, 0x7ff00000, PT ;  /* 0x7ff000002b00780c */ /* 0x000fe40003f05270 */
[----:B------:R-:W-:Y:S02]  /*1c30*/  LOP3.LUT R47, R11, 0x80000000, R7, 0x48, !PT ;  /* 0x800000000b2f7812 */ /* 0x000fe400078e4807 */
[----:B------:R-:W-:-:S13]  /*1c40*/  ISETP.EQ.OR P0, PT, R44, RZ, !P0 ;  /* 0x000000ff2c00720c */ /* 0x000fda0004702670 */
[----:B------:R-:W-:Y:S01]  /*1c50*/  @P0 LOP3.LUT R5, R47, 0x7ff00000, RZ, 0xfc, !PT ;  /* 0x7ff000002f050812 */ /* 0x000fe200078efcff */
[----:B------:R-:W-:Y:S02]  /*1c60*/  @!P0 IMAD.MOV.U32 R46, RZ, RZ, RZ ;  /* 0x000000ffff2e8224 */ /* 0x000fe400078e00ff */
[----:B------:R-:W-:Y:S02]  /*1c70*/  @P0 IMAD.MOV.U32 R46, RZ, RZ, RZ ;  /* 0x000000ffff2e0224 */ /* 0x000fe400078e00ff */
[----:B------:R-:W-:Y:S01]  /*1c80*/  @P0 IMAD.MOV.U32 R47, RZ, RZ, R5 ;  /* 0x000000ffff2f0224 */ /* 0x000fe200078e0005 */
[----:B------:R-:W-:Y:S06]  /*1c90*/  BRA `(.L_x_31) ;  /* 0x0000000000147947 */ /* 0x000fec0003800000 */
.L_x_33:
[----:B------:R-:W-:Y:S01]  /*1ca0*/  LOP3.LUT R47, R7, 0x80000, RZ, 0xfc, !PT ;  /* 0x00080000072f7812 */ /* 0x000fe200078efcff */
[----:B------:R-:W-:Y:S01]  /*1cb0*/  IMAD.MOV.U32 R46, RZ, RZ, R6 ;  /* 0x000000ffff2e7224 */ /* 0x000fe200078e0006 */
[----:B------:R-:W-:Y:S06]  /*1cc0*/  BRA `(.L_x_31) ;  /* 0x0000000000087947 */ /* 0x000fec0003800000 */
.L_x_32:
[----:B------:R-:W-:Y:S01]  /*1cd0*/  LOP3.LUT R47, R11, 0x80000, RZ, 0xfc, !PT ;  /* 0x000800000b2f7812 */ /* 0x000fe200078efcff */
[----:B------:R-:W-:-:S07]  /*1ce0*/  IMAD.MOV.U32 R46, RZ, RZ, R10 ;  /* 0x000000ffff2e7224 */ /* 0x000fce00078e000a */
.L_x_31:
[----:B------:R-:W-:Y:S05]  /*1cf0*/  BSYNC.RECONVERGENT B2 ;  /* 0x0000000000027941 */ /* 0x000fea0003800200 */
.L_x_29:
[----:B------:R-:W-:Y:S02]  /*1d00*/  IMAD.MOV.U32 R6, RZ, RZ, R0 ;  /* 0x000000ffff067224 */ /* 0x000fe400078e0000 */
[----:B------:R-:W-:-:S04]  /*1d10*/  IMAD.MOV.U32 R7, RZ, RZ, 0x0 ;  /* 0x00000000ff077424 */ /* 0x000fc800078e00ff */
[----:B------:R-:W-:Y:S05]  /*1d20*/  RET.REL.NODEC R6 `(saxpy) ;  /* 0xffffffe006b47950 */ /* 0x000fea0003c3ffff */
.L_x_34:
[----:B------:R-:W-:-:S00]  /*1d30*/  BRA `(.L_x_34) ;  /* 0xfffffffc00fc7947 */ /* 0x000fc0000383ffff */
[----:B------:R-:W-:-:S00]  /*1d40*/  NOP ;  /* 0x0000000000007918 */ /* 0x000fc00000000000 */
        /* <DEDUP_REMOVED lines=11> */
.L_x_35:


//--------------------- .nv.shared.reserved.0     --------------------------
	.section	.nv.shared.reserved.0,"aw",@nobits
	.weak		__nv_reservedSMEM_offset_0_alias
	.size		__nv_reservedSMEM_offset_0_alias, 0, 64
	.other		__nv_reservedSMEM_offset_0_alias,@"STO_CUDA_RESERVED_SHARED STV_DEFAULT"
__nv_reservedSMEM_offset_0_alias:
	.zero		0
	.zero		64


//--------------------- .nv.constant0.saxpy       --------------------------
	.section	.nv.constant0.saxpy,"a",@progbits
	.sectionflags	@""
	.align	4
.nv.constant0.saxpy:
	.zero		968


//--------------------- SYMBOLS --------------------------

	.type		.nv.reservedSmem.offset0,@object
	.size		.nv.reservedSmem.offset0,0x4
